	.target	sm_90a

	.elftype	@"ET_EXEC"


//--------------------- .note.nv.tkinfo           --------------------------
	.section	.note.nv.tkinfo,"",@"SHT_NOTE"
	.sectionflags	@"SHF_NOTE_NV_TKINFO"
	.tkinfo
        /*0018*/ 	.word	0x00000002
        /*0030*/ 	.string	""
        /*0030*/ 	.string	"ptxas"
        /*0030*/ 	.string	"Cuda compilation tools, release 13.0, V13.0.88"
        /*0030*/ 	.string	"Build cuda_13.0.r13.0/compiler.36424714_0"
        /*0030*/ 	.string	"-arch sm_90a -m 64 "



//--------------------- .note.nv.cuinfo           --------------------------
	.section	.note.nv.cuinfo,"",@"SHT_NOTE"
	.sectionflags	@"SHF_NOTE_NV_CUINFO"
        /*0018*/ 	.short	0x0002
        /*001a*/ 	.short	0x005a
        /*001c*/ 	.short	0x0082
	.zero		2


//--------------------- .nv.info                  --------------------------
	.section	.nv.info,"",@"SHT_CUDA_INFO"
	.align	4


	//----- nvinfo : EIATTR_REGCOUNT
	.align		4
        /*0000*/ 	.byte	0x04, 0x2f
        /*0002*/ 	.short	(.L_15 - .L_14)
	.align		4
.L_14:
        /*0004*/ 	.word	index@(_ZN7cutlass13device_kernelINS_4gemm6kernel13GemmUniversalIN4cute5tupleIJiiiiEEENS1_10collective13CollectiveMmaINS1_34MainloopSm90TmaGmmaWarpSpecializedILi5ENS5_IJNS4_1CILi1EEESB_SB_EEENS1_32KernelTmaWarpSpecializedPingpongEEENS5_IJNSA_ILi64EEENSA_ILi256EEENSA_ILi128EEEEEEfNS5_IJlSB_lEEEfSJ_NS4_8TiledMMAINS4_8MMA_AtomIJNS4_4SM904GMMA30MMA_64x256x8_F32TF32TF32_SS_TNILNSN_7ScaleInE1ELSP_1EEEEEENS4_6LayoutISC_NS5_IJNSA_ILi0EEEST_ST_EEEEENS5_IJNS4_10UnderscoreESW_SW_EEEEENS4_13SM90_TMA_LOADENS4_14ComposedLayoutINS4_7SwizzleILi3ELi4ELi3EEENS4_18smem_ptr_flag_bitsILi32EEENSS_INS5_IJNSA_ILi8EEENSA_ILi32EEEEEENS5_IJS16_SB_EEEEEEEvNS4_8identityESZ_S1A_vS1B_EENS_8epilogue10collective6detail29Sm90TmaWarpSpecializedAdapterINS1E_15DefaultEpilogueIfSJ_SJ_NS1D_6thread17LinearCombinationIfLi1EffLNS1I_9ScaleType4KindE0ELNS_15FloatRoundStyleE2EfEENS1_15EpilogueDefaultEEEEEvvEEEEvNT_6ParamsE)
        /*0008*/ 	.word	0x000000a8


	//----- nvinfo : EIATTR_FRAME_SIZE
	.align		4
.L_15:
        /*000c*/ 	.byte	0x04, 0x11
        /*000e*/ 	.short	(.L_17 - .L_16)
	.align		4
.L_16:
        /*0010*/ 	.word	index@(_ZN7cutlass13device_kernelINS_4gemm6kernel13GemmUniversalIN4cute5tupleIJiiiiEEENS1_10collective13CollectiveMmaINS1_34MainloopSm90TmaGmmaWarpSpecializedILi5ENS5_IJNS4_1CILi1EEESB_SB_EEENS1_32KernelTmaWarpSpecializedPingpongEEENS5_IJNSA_ILi64EEENSA_ILi256EEENSA_ILi128EEEEEEfNS5_IJlSB_lEEEfSJ_NS4_8TiledMMAINS4_8MMA_AtomIJNS4_4SM904GMMA30MMA_64x256x8_F32TF32TF32_SS_TNILNSN_7ScaleInE1ELSP_1EEEEEENS4_6LayoutISC_NS5_IJNSA_ILi0EEEST_ST_EEEEENS5_IJNS4_10UnderscoreESW_SW_EEEEENS4_13SM90_TMA_LOADENS4_14ComposedLayoutINS4_7SwizzleILi3ELi4ELi3EEENS4_18smem_ptr_flag_bitsILi32EEENSS_INS5_IJNSA_ILi8EEENSA_ILi32EEEEEENS5_IJS16_SB_EEEEEEEvNS4_8identityESZ_S1A_vS1B_EENS_8epilogue10collective6detail29Sm90TmaWarpSpecializedAdapterINS1E_15DefaultEpilogueIfSJ_SJ_NS1D_6thread17LinearCombinationIfLi1EffLNS1I_9ScaleType4KindE0ELNS_15FloatRoundStyleE2EfEENS1_15EpilogueDefaultEEEEEvvEEEEvNT_6ParamsE)
        /*0014*/ 	.word	0x00000008


	//----- nvinfo : EIATTR_MIN_STACK_SIZE
	.align		4
.L_17:
        /*0018*/ 	.byte	0x04, 0x12
        /*001a*/ 	.short	(.L_19 - .L_18)
	.align		4
.L_18:
        /*001c*/ 	.word	index@(_ZN7cutlass13device_kernelINS_4gemm6kernel13GemmUniversalIN4cute5tupleIJiiiiEEENS1_10collective13CollectiveMmaINS1_34MainloopSm90TmaGmmaWarpSpecializedILi5ENS5_IJNS4_1CILi1EEESB_SB_EEENS1_32KernelTmaWarpSpecializedPingpongEEENS5_IJNSA_ILi64EEENSA_ILi256EEENSA_ILi128EEEEEEfNS5_IJlSB_lEEEfSJ_NS4_8TiledMMAINS4_8MMA_AtomIJNS4_4SM904GMMA30MMA_64x256x8_F32TF32TF32_SS_TNILNSN_7ScaleInE1ELSP_1EEEEEENS4_6LayoutISC_NS5_IJNSA_ILi0EEEST_ST_EEEEENS5_IJNS4_10UnderscoreESW_SW_EEEEENS4_13SM90_TMA_LOADENS4_14ComposedLayoutINS4_7SwizzleILi3ELi4ELi3EEENS4_18smem_ptr_flag_bitsILi32EEENSS_INS5_IJNSA_ILi8EEENSA_ILi32EEEEEENS5_IJS16_SB_EEEEEEEvNS4_8identityESZ_S1A_vS1B_EENS_8epilogue10collective6detail29Sm90TmaWarpSpecializedAdapterINS1E_15DefaultEpilogueIfSJ_SJ_NS1D_6thread17LinearCombinationIfLi1EffLNS1I_9ScaleType4KindE0ELNS_15FloatRoundStyleE2EfEENS1_15EpilogueDefaultEEEEEvvEEEEvNT_6ParamsE)
        /*0020*/ 	.word	0x00000008
.L_19:


//--------------------- .nv.compat                --------------------------
	.section	.nv.compat,"",@"SHT_CUDA_COMPAT_INFO"
	.align	4
        /*0000*/ 	.byte	0x02, 0x09, 0x01, 0x00, 0x02, 0x02, 0x04, 0x00, 0x02, 0x05, 0x05, 0x00, 0x03, 0x07, 0x01, 0x01
        /*0010*/ 	.byte	0x02, 0x03, 0x01, 0x00, 0x02, 0x06, 0x01, 0x00, 0x04, 0x0b, 0x08, 0x00, 0x00, 0x00, 0x00, 0x00
        /*0020*/ 	.byte	0x00, 0x00, 0x00, 0x00


//--------------------- .nv.info._ZN7cutlass13device_kernelINS_4gemm6kernel13GemmUniversalIN4cute5tupleIJiiiiEEENS1_10collective13CollectiveMmaINS1_34MainloopSm90TmaGmmaWarpSpecializedILi5ENS5_IJNS4_1CILi1EEESB_SB_EEENS1_32KernelTmaWarpSpecializedPingpongEEENS5_IJNSA_ILi64EEENSA_ILi256EEENSA_ILi128EEEEEEfNS5_IJlSB_lEEEfSJ_NS4_8TiledMMAINS4_8MMA_AtomIJNS4_4SM904GMMA30MMA_64x256x8_F32TF32TF32_SS_TNILNSN_7ScaleInE1ELSP_1EEEEEENS4_6LayoutISC_NS5_IJNSA_ILi0EEEST_ST_EEEEENS5_IJNS4_10UnderscoreESW_SW_EEEEENS4_13SM90_TMA_LOADENS4_14ComposedLayoutINS4_7SwizzleILi3ELi4ELi3EEENS4_18smem_ptr_flag_bitsILi32EEENSS_INS5_IJNSA_ILi8EEENSA_ILi32EEEEEENS5_IJS16_SB_EEEEEEEvNS4_8identityESZ_S1A_vS1B_EENS_8epilogue10collective6detail29Sm90TmaWarpSpecializedAdapterINS1E_15DefaultEpilogueIfSJ_SJ_NS1D_6thread17LinearCombinationIfLi1EffLNS1I_9ScaleType4KindE0ELNS_15FloatRoundStyleE2EfEENS1_15EpilogueDefaultEEEEEvvEEEEvNT_6ParamsE --------------------------
	.section	.nv.info._ZN7cutlass13device_kernelINS_4gemm6kernel13GemmUniversalIN4cute5tupleIJiiiiEEENS1_10collective13CollectiveMmaINS1_34MainloopSm90TmaGmmaWarpSpecializedILi5ENS5_IJNS4_1CILi1EEESB_SB_EEENS1_32KernelTmaWarpSpecializedPingpongEEENS5_IJNSA_ILi64EEENSA_ILi256EEENSA_ILi128EEEEEEfNS5_IJlSB_lEEEfSJ_NS4_8TiledMMAINS4_8MMA_AtomIJNS4_4SM904GMMA30MMA_64x256x8_F32TF32TF32_SS_TNILNSN_7ScaleInE1ELSP_1EEEEEENS4_6LayoutISC_NS5_IJNSA_ILi0EEEST_ST_EEEEENS5_IJNS4_10UnderscoreESW_SW_EEEEENS4_13SM90_TMA_LOADENS4_14ComposedLayoutINS4_7SwizzleILi3ELi4ELi3EEENS4_18smem_ptr_flag_bitsILi32EEENSS_INS5_IJNSA_ILi8EEENSA_ILi32EEEEEENS5_IJS16_SB_EEEEEEEvNS4_8identityESZ_S1A_vS1B_EENS_8epilogue10collective6detail29Sm90TmaWarpSpecializedAdapterINS1E_15DefaultEpilogueIfSJ_SJ_NS1D_6thread17LinearCombinationIfLi1EffLNS1I_9ScaleType4KindE0ELNS_15FloatRoundStyleE2EfEENS1_15EpilogueDefaultEEEEEvvEEEEvNT_6ParamsE,"",@"SHT_CUDA_INFO"
	.sectionflags	@""
	.align	4


	//----- nvinfo : EIATTR_CUDA_API_VERSION
	.align		4
        /*0000*/ 	.byte	0x04, 0x37
        /*0002*/ 	.short	(.L_21 - .L_20)
.L_20:
        /*0004*/ 	.word	0x00000082


	//----- nvinfo : EIATTR_KPARAM_INFO
	.align		4
.L_21:
        /*0008*/ 	.byte	0x04, 0x17
        /*000a*/ 	.short	(.L_23 - .L_22)
.L_22:
        /*000c*/ 	.word	0x00000000
        /*0010*/ 	.short	0x0000
        /*0012*/ 	.short	0x0070
        /*0014*/ 	.byte	0x00, 0xf0, 0x01, 0x10


	//----- nvinfo : EIATTR_SPARSE_MMA_MASK
	.align		4
.L_23:
        /*0018*/ 	.byte	0x03, 0x50
        /*001a*/ 	.short	0x0000


	//----- nvinfo : EIATTR_MAXREG_COUNT
	.align		4
        /*001c*/ 	.byte	0x03, 0x1b
        /*001e*/ 	.short	0x00a8


	//----- nvinfo : EIATTR_NUM_BARRIERS
	.align		4
        /*0020*/ 	.byte	0x02, 0x4c
        /*0022*/ 	.byte	0x01
	.zero		1


	//----- nvinfo : EIATTR_EXTERNS
	.align		4
        /*0024*/ 	.byte	0x04, 0x0f
        /*0026*/ 	.short	(.L_25 - .L_24)


	//   ....[0]....
	.align		4
.L_24:
        /*0028*/ 	.word	index@(__assertfail)


	//----- nvinfo : EIATTR_ANNOTATIONS
	.align		4
.L_25:
        /*002c*/ 	.byte	0x04, 0x55
        /*002e*/ 	.short	(.L_27 - .L_26)


	//   ....[0]....
.L_26:
        /*0030*/ 	.word	0x00000001
        /*0034*/ 	.byte	0xf0, 0x0a, 0x00, 0x00, 0x01, 0x00, 0x00, 0x00, 0xa0, 0x90, 0x00, 0x00, 0x01, 0x00, 0x00, 0x00
        /*0044*/ 	.byte	0xd0, 0x9e, 0x00, 0x00


	//----- nvinfo : EIATTR_MERCURY_ISA_VERSION
	.align		4
.L_27:
        /*0048*/ 	.byte	0x03, 0x5f
        /*004a*/ 	.short	0x0101


	//----- nvinfo : EIATTR_INT_WARP_WIDE_INSTR_OFFSETS
	.align		4
        /*004c*/ 	.byte	0x04, 0x31
        /*004e*/ 	.short	(.L_29 - .L_28)


	//   ....[0]....
.L_28:
        /*0050*/ 	.word	0x00000400


	//   ....[1]....
        /*0054*/ 	.word	0x00000420


	//   ....[2]....
        /*0058*/ 	.word	0x000004a0


	//   ....[3]....
        /*005c*/ 	.word	0x000004b0


	//   ....[4]....
        /*0060*/ 	.word	0x000004c0


	//   ....[5]....
        /*0064*/ 	.word	0x000004e0


	//   ....[6]....
        /*0068*/ 	.word	0x00000570


	//   ....[7]....
        /*006c*/ 	.word	0x00000590


	//----- nvinfo : EIATTR_COOP_GROUP_MASK_REGIDS
	.align		4
.L_29:
        /*0070*/ 	.byte	0x04, 0x29
        /*0072*/ 	.short	(.L_31 - .L_30)


	//   ....[0]....
.L_30:
        /*0074*/ 	.word	0xffffffff


	//   ....[1]....
        /*0078*/ 	.word	0xffffffff


	//   ....[2]....
        /*007c*/ 	.word	0xffffffff


	//   ....[3]....
        /*0080*/ 	.word	0xffffffff


	//   ....[4]....
        /*0084*/ 	.word	0xffffffff


	//   ....[5]....
        /*0088*/ 	.word	0xffffffff


	//----- nvinfo : EIATTR_COOP_GROUP_INSTR_OFFSETS
	.align		4
.L_31:
        /*008c*/ 	.byte	0x04, 0x28
        /*008e*/ 	.short	(.L_33 - .L_32)


	//   ....[0]....
.L_32:
        /*0090*/ 	.word	0x00000070


	//   ....[1]....
        /*0094*/ 	.word	0x00000080


	//   ....[2]....
        /*0098*/ 	.word	0x00000140


	//   ....[3]....
        /*009c*/ 	.word	0x000002f0


	//   ....[4]....
        /*00a0*/ 	.word	0x00000330


	//   ....[5]....
        /*00a4*/ 	.word	0x00000380


	//----- nvinfo : EIATTR_REG_RECONFIG
	.align		4
.L_33:
        /*00a8*/ 	.byte	0x01, 0x54
	.zero		2


	//----- nvinfo : EIATTR_SYSCALL_OFFSETS
	.align		4
        /*00ac*/ 	.byte	0x04, 0x46
        /*00ae*/ 	.short	(.L_35 - .L_34)


	//   ....[0]....
.L_34:
        /*00b0*/ 	.word	0x000015a0


	//----- nvinfo : EIATTR_MBARRIER_INSTR_OFFSETS
	.align		4
.L_35:
        /*00b4*/ 	.byte	0x04, 0x39
        /*00b6*/ 	.short	(.L_37 - .L_36)


	//   ....[0]....
.L_36:
        /*00b8*/ 	.word	0x00000240
        /*00bc*/ 	.word	0x000000ff
        /*00c0*/ 	.word	0x00000000
        /*00c4*/ 	.short	0x0100
        /*00c6*/ 	.byte	0x08
	.zero		1


	//   ....[1]....
        /*00c8*/ 	.word	0x00000250
        /*00cc*/ 	.word	0x000000ff
        /*00d0*/ 	.word	0x00000028
        /*00d4*/ 	.short	0x0100
        /*00d6*/ 	.byte	0x08
	.zero		1


	//   ....[2]....
        /*00d8*/ 	.word	0x00000260
        /*00dc*/ 	.word	0x000000ff
        /*00e0*/ 	.word	0x00000008
        /*00e4*/ 	.short	0x0100
        /*00e6*/ 	.byte	0x08
	.zero		1


	//   ....[3]....
        /*00e8*/ 	.word	0x00000270
        /*00ec*/ 	.word	0x000000ff
        /*00f0*/ 	.word	0x00000030
        /*00f4*/ 	.short	0x0100
        /*00f6*/ 	.byte	0x08
	.zero		1


	//   ....[4]....
        /*00f8*/ 	.word	0x00000280
        /*00fc*/ 	.word	0x000000ff
        /*0100*/ 	.word	0x00000010
        /*0104*/ 	.short	0x0100
        /*0106*/ 	.byte	0x08
	.zero		1


	//   ....[5]....
        /*0108*/ 	.word	0x00000290
        /*010c*/ 	.word	0x000000ff
        /*0110*/ 	.word	0x00000038
        /*0114*/ 	.short	0x0100
        /*0116*/ 	.byte	0x08
	.zero		1


	//   ....[6]....
        /*0118*/ 	.word	0x000002a0
        /*011c*/ 	.word	0x000000ff
        /*0120*/ 	.word	0x00000018
        /*0124*/ 	.short	0x0100
        /*0126*/ 	.byte	0x08
	.zero		1


	//   ....[7]....
        /*0128*/ 	.word	0x000002b0
        /*012c*/ 	.word	0x000000ff
        /*0130*/ 	.word	0x00000040
        /*0134*/ 	.short	0x0100
        /*0136*/ 	.byte	0x08
	.zero		1


	//   ....[8]....
        /*0138*/ 	.word	0x000002c0
        /*013c*/ 	.word	0x000000ff
        /*0140*/ 	.word	0x00000020
        /*0144*/ 	.short	0x0100
        /*0146*/ 	.byte	0x08
	.zero		1


	//   ....[9]....
        /*0148*/ 	.word	0x000002d0
        /*014c*/ 	.word	0x000000ff
        /*0150*/ 	.word	0x00000048
        /*0154*/ 	.short	0x0100
        /*0156*/ 	.byte	0x08
	.zero		1


	//   ....[10]....
        /*0158*/ 	.word	0x000005d0
        /*015c*/ 	.word	0x000000ff
        /*0160*/ 	.word	0x00000080
        /*0164*/ 	.short	0x0100
        /*0166*/ 	.byte	0x08
	.zero		1


	//   ....[11]....
        /*0168*/ 	.word	0x00000640
        /*016c*/ 	.word	0x000000ff
        /*0170*/ 	.word	0x00000088
        /*0174*/ 	.short	0x0100
        /*0176*/ 	.byte	0x08
	.zero		1


	//   ....[12]....
        /*0178*/ 	.word	0x00000660
        /*017c*/ 	.word	0x000000ff
        /*0180*/ 	.word	0x00000060
        /*0184*/ 	.short	0x0100
        /*0186*/ 	.byte	0x09
	.zero		1


	//   ....[13]....
        /*0188*/ 	.word	0x00000670
        /*018c*/ 	.word	0x000000ff
        /*0190*/ 	.word	0x00000068
        /*0194*/ 	.short	0x0100
        /*0196*/ 	.byte	0x09
	.zero		1


	//   ....[14]....
        /*0198*/ 	.word	0x00000680
        /*019c*/ 	.word	0x000000ff
        /*01a0*/ 	.word	0x00000070
        /*01a4*/ 	.short	0x0100
        /*01a6*/ 	.byte	0x09
	.zero		1


	//   ....[15]....
        /*01a8*/ 	.word	0x00000690
        /*01ac*/ 	.word	0x000000ff
        /*01b0*/ 	.word	0x00000078
        /*01b4*/ 	.short	0x0100
        /*01b6*/ 	.byte	0x09
	.zero		1


	//   ....[16]....
        /*01b8*/ 	.word	0x00001480
        /*01bc*/ 	.word	0x0000009d
        /*01c0*/ 	.word	0x00000000
        /*01c4*/ 	.short	0x010a
        /*01c6*/ 	.byte	0x2b
	.zero		1


	//   ....[17]....
        /*01c8*/ 	.word	0x00001620
        /*01cc*/ 	.word	0x00000003
        /*01d0*/ 	.word	0x00000000
        /*01d4*/ 	.short	0x010a
        /*01d6*/ 	.byte	0x3f
	.zero		1


	//   ....[18]....
        /*01d8*/ 	.word	0x00001680
        /*01dc*/ 	.word	0x00000003
        /*01e0*/ 	.word	0x00000000
        /*01e4*/ 	.short	0x010a
        /*01e6*/ 	.byte	0x3f
	.zero		1


	//   ....[19]....
        /*01e8*/ 	.word	0x00002000
        /*01ec*/ 	.word	0x000000ff
        /*01f0*/ 	.word	0x00000000
        /*01f4*/ 	.short	0x010a
        /*01f6*/ 	.byte	0x06
	.zero		1


	//   ....[20]....
        /*01f8*/ 	.word	0x00002040
        /*01fc*/ 	.word	0x000000ff
        /*0200*/ 	.word	0x00000000
        /*0204*/ 	.short	0x010a
        /*0206*/ 	.byte	0x06
	.zero		1


	//   ....[21]....
        /*0208*/ 	.word	0x000028d0
        /*020c*/ 	.word	0x000000ff
        /*0210*/ 	.word	0x00000000
        /*0214*/ 	.short	0x0101
        /*0216*/ 	.byte	0x06
	.zero		1


	//   ....[22]....
        /*0218*/ 	.word	0x000029c0
        /*021c*/ 	.word	0x0000009e
        /*0220*/ 	.word	0x00000000
        /*0224*/ 	.short	0x0101
        /*0226*/ 	.byte	0x2c
	.zero		1


	//   ....[23]....
        /*0228*/ 	.word	0x00002a90
        /*022c*/ 	.word	0x000000ff
        /*0230*/ 	.word	0x00000000
        /*0234*/ 	.short	0x0101
        /*0236*/ 	.byte	0x06
	.zero		1


	//   ....[24]....
        /*0238*/ 	.word	0x00002b40
        /*023c*/ 	.word	0x0000009d
        /*0240*/ 	.word	0x00000010
        /*0244*/ 	.short	0x010a
        /*0246*/ 	.byte	0x2b
	.zero		1


	//   ....[25]....
        /*0248*/ 	.word	0x000090c0
        /*024c*/ 	.word	0x000000a0
        /*0250*/ 	.word	0x00000000
        /*0254*/ 	.short	0x0101
        /*0256*/ 	.byte	0x2c
	.zero		1


	//   ....[26]....
        /*0258*/ 	.word	0x00009a20
        /*025c*/ 	.word	0x0000000a
        /*0260*/ 	.word	0x00000028
        /*0264*/ 	.short	0x010a
        /*0266*/ 	.byte	0x3f
	.zero		1


	//   ....[27]....
        /*0268*/ 	.word	0x00009fe0
        /*026c*/ 	.word	0x00000005
        /*0270*/ 	.word	0x00000088
        /*0274*/ 	.short	0x0101
        /*0276*/ 	.byte	0x3f
	.zero		1


	//   ....[28]....
        /*0278*/ 	.word	0x0000a760
        /*027c*/ 	.word	0x00000009
        /*0280*/ 	.word	0x00000000
        /*0284*/ 	.short	0x010a
        /*0286*/ 	.byte	0x3f
	.zero		1


	//   ....[29]....
        /*0288*/ 	.word	0x0000a7e0
        /*028c*/ 	.word	0x00000008
        /*0290*/ 	.word	0x00000000
        /*0294*/ 	.short	0x010a
        /*0296*/ 	.byte	0x3f
	.zero		1


	//   ....[30]....
        /*0298*/ 	.word	0x0000a870
        /*029c*/ 	.word	0x00000009
        /*02a0*/ 	.word	0x00000000
        /*02a4*/ 	.short	0x010a
        /*02a6*/ 	.byte	0x3f
	.zero		1


	//   ....[31]....
        /*02a8*/ 	.word	0x0000a900
        /*02ac*/ 	.word	0x00000006
        /*02b0*/ 	.word	0x00000000
        /*02b4*/ 	.short	0x010a
        /*02b6*/ 	.byte	0x3f
	.zero		1


	//   ....[32]....
        /*02b8*/ 	.word	0x0000a990
        /*02bc*/ 	.word	0x00000003
        /*02c0*/ 	.word	0x00000000
        /*02c4*/ 	.short	0x010a
        /*02c6*/ 	.byte	0x3f
	.zero		1


	//   ....[33]....
        /*02c8*/ 	.word	0x0000a9f0
        /*02cc*/ 	.word	0x0000009f
        /*02d0*/ 	.word	0x00000000
        /*02d4*/ 	.short	0x010a
        /*02d6*/ 	.byte	0x3f
	.zero		1


	//   ....[34]....
        /*02d8*/ 	.word	0x0000aa40
        /*02dc*/ 	.word	0x00000003
        /*02e0*/ 	.word	0x00000000
        /*02e4*/ 	.short	0x010a
        /*02e6*/ 	.byte	0x3f
	.zero		1


	//   ....[35]....
        /*02e8*/ 	.word	0x0000aaa0
        /*02ec*/ 	.word	0x00000004
        /*02f0*/ 	.word	0x00000000
        /*02f4*/ 	.short	0x010a
        /*02f6*/ 	.byte	0x3f
	.zero		1


	//   ....[36]....
        /*02f8*/ 	.word	0x0000aaf0
        /*02fc*/ 	.word	0x0000009f
        /*0300*/ 	.word	0x00000010
        /*0304*/ 	.short	0x010a
        /*0306*/ 	.byte	0x3f
	.zero		1


	//   ....[37]....
        /*0308*/ 	.word	0x0000abc0
        /*030c*/ 	.word	0x0000000a
        /*0310*/ 	.word	0x00000028
        /*0314*/ 	.short	0x010a
        /*0316*/ 	.byte	0x3f
	.zero		1


	//   ....[38]....
        /*0318*/ 	.word	0x0000ac90
        /*031c*/ 	.word	0x00000009
        /*0320*/ 	.word	0x00000000
        /*0324*/ 	.short	0x010a
        /*0326*/ 	.byte	0x3f
	.zero		1


	//   ....[39]....
        /*0328*/ 	.word	0x0000ace0
        /*032c*/ 	.word	0x00000008
        /*0330*/ 	.word	0x00000000
        /*0334*/ 	.short	0x010a
        /*0336*/ 	.byte	0x3f
	.zero		1


	//   ....[40]....
        /*0338*/ 	.word	0x0000ad30
        /*033c*/ 	.word	0x00000009
        /*0340*/ 	.word	0x00000000
        /*0344*/ 	.short	0x010a
        /*0346*/ 	.byte	0x3f
	.zero		1


	//   ....[41]....
        /*0348*/ 	.word	0x0000ad80
        /*034c*/ 	.word	0x00000006
        /*0350*/ 	.word	0x00000000
        /*0354*/ 	.short	0x010a
        /*0356*/ 	.byte	0x3f
	.zero		1


	//----- nvinfo : EIATTR_NUM_MBARRIERS
	.align		4
.L_37:
        /*0358*/ 	.byte	0x03, 0x38
        /*035a*/ 	.short	0x0010


	//----- nvinfo : EIATTR_EXIT_INSTR_OFFSETS
	.align		4
        /*035c*/ 	.byte	0x04, 0x1c
        /*035e*/ 	.short	(.L_39 - .L_38)


	//   ....[0]....
.L_38:
        /*0360*/ 	.word	0x000011a0


	//   ....[1]....
        /*0364*/ 	.word	0x00001200


	//   ....[2]....
        /*0368*/ 	.word	0x00009750


	//   ....[3]....
        /*036c*/ 	.word	0x00009780


	//   ....[4]....
        /*0370*/ 	.word	0x0000a9e0


	//----- nvinfo : EIATTR_MAX_THREADS
	.align		4
.L_39:
        /*0374*/ 	.byte	0x04, 0x05
        /*0376*/ 	.short	(.L_41 - .L_40)
.L_40:
        /*0378*/ 	.word	0x00000180
        /*037c*/ 	.word	0x00000001
        /*0380*/ 	.word	0x00000001


	//----- nvinfo : EIATTR_CRS_STACK_SIZE
	.align		4
.L_41:
        /*0384*/ 	.byte	0x04, 0x1e
        /*0386*/ 	.short	(.L_43 - .L_42)
.L_42:
        /*0388*/ 	.word	0x00000000


	//----- nvinfo : EIATTR_CBANK_PARAM_SIZE
	.align		4
.L_43:
        /*038c*/ 	.byte	0x03, 0x19
        /*038e*/ 	.short	0x0470


	//----- nvinfo : EIATTR_PARAM_CBANK
	.align		4
        /*0390*/ 	.byte	0x04, 0x0a
        /*0392*/ 	.short	(.L_45 - .L_44)
	.align		4
.L_44:
        /*0394*/ 	.word	index@(.nv.constant0._ZN7cutlass13device_kernelINS_4gemm6kernel13GemmUniversalIN4cute5tupleIJiiiiEEENS1_10collective13CollectiveMmaINS1_34MainloopSm90TmaGmmaWarpSpecializedILi5ENS5_IJNS4_1CILi1EEESB_SB_EEENS1_32KernelTmaWarpSpecializedPingpongEEENS5_IJNSA_ILi64EEENSA_ILi256EEENSA_ILi128EEEEEEfNS5_IJlSB_lEEEfSJ_NS4_8TiledMMAINS4_8MMA_AtomIJNS4_4SM904GMMA30MMA_64x256x8_F32TF32TF32_SS_TNILNSN_7ScaleInE1ELSP_1EEEEEENS4_6LayoutISC_NS5_IJNSA_ILi0EEEST_ST_EEEEENS5_IJNS4_10UnderscoreESW_SW_EEEEENS4_13SM90_TMA_LOADENS4_14ComposedLayoutINS4_7SwizzleILi3ELi4ELi3EEENS4_18smem_ptr_flag_bitsILi32EEENSS_INS5_IJNSA_ILi8EEENSA_ILi32EEEEEENS5_IJS16_SB_EEEEEEEvNS4_8identityESZ_S1A_vS1B_EENS_8epilogue10collective6detail29Sm90TmaWarpSpecializedAdapterINS1E_15DefaultEpilogueIfSJ_SJ_NS1D_6thread17LinearCombinationIfLi1EffLNS1I_9ScaleType4KindE0ELNS_15FloatRoundStyleE2EfEENS1_15EpilogueDefaultEEEEEvvEEEEvNT_6ParamsE)
        /*0398*/ 	.short	0x0210
        /*039a*/ 	.short	0x0470


	//----- nvinfo : EIATTR_SW_WAR
	.align		4
.L_45:
        /*039c*/ 	.byte	0x04, 0x36
        /*039e*/ 	.short	(.L_47 - .L_46)
.L_46:
        /*03a0*/ 	.word	0x00000008
.L_47:


//--------------------- .nv.callgraph             --------------------------
	.section	.nv.callgraph,"",@"SHT_CUDA_CALLGRAPH"
	.align	4
	.sectionentsize	8
	.align		4
        /*0000*/ 	.word	0x00000000
	.align		4
        /*0004*/ 	.word	0xffffffff
	.align		4
        /*0008*/ 	.word	index@(_ZN7cutlass13device_kernelINS_4gemm6kernel13GemmUniversalIN4cute5tupleIJiiiiEEENS1_10collective13CollectiveMmaINS1_34MainloopSm90TmaGmmaWarpSpecializedILi5ENS5_IJNS4_1CILi1EEESB_SB_EEENS1_32KernelTmaWarpSpecializedPingpongEEENS5_IJNSA_ILi64EEENSA_ILi256EEENSA_ILi128EEEEEEfNS5_IJlSB_lEEEfSJ_NS4_8TiledMMAINS4_8MMA_AtomIJNS4_4SM904GMMA30MMA_64x256x8_F32TF32TF32_SS_TNILNSN_7ScaleInE1ELSP_1EEEEEENS4_6LayoutISC_NS5_IJNSA_ILi0EEEST_ST_EEEEENS5_IJNS4_10UnderscoreESW_SW_EEEEENS4_13SM90_TMA_LOADENS4_14ComposedLayoutINS4_7SwizzleILi3ELi4ELi3EEENS4_18smem_ptr_flag_bitsILi32EEENSS_INS5_IJNSA_ILi8EEENSA_ILi32EEEEEENS5_IJS16_SB_EEEEEEEvNS4_8identityESZ_S1A_vS1B_EENS_8epilogue10collective6detail29Sm90TmaWarpSpecializedAdapterINS1E_15DefaultEpilogueIfSJ_SJ_NS1D_6thread17LinearCombinationIfLi1EffLNS1I_9ScaleType4KindE0ELNS_15FloatRoundStyleE2EfEENS1_15EpilogueDefaultEEEEEvvEEEEvNT_6ParamsE)
	.align		4
        /*000c*/ 	.word	index@(__assertfail)
	.align		4
        /*0010*/ 	.word	0x00000000
	.align		4
        /*0014*/ 	.word	0xfffffffe
	.align		4
        /*0018*/ 	.word	0x00000000
	.align		4
        /*001c*/ 	.word	0xfffffffd
	.align		4
        /*0020*/ 	.word	0x00000000
	.align		4
        /*0024*/ 	.word	0xfffffffc


//--------------------- .nv.constant4             --------------------------
	.section	.nv.constant4,"a",@progbits
	.align	8
	.align		8
.nv.constant4:
        /*0000*/ 	.dword	__assertfail
	.align		8
        /*0008*/ 	.dword	__unnamed_1
	.align		8
        /*0010*/ 	.dword	_ZN40_INTERNAL_d6b843bf_4_k_cu_bb5c2d01_221844cuda3std3__45__cpo5beginE
	.align		8
        /*0018*/ 	.dword	_ZN40_INTERNAL_d6b843bf_4_k_cu_bb5c2d01_221844cuda3std3__45__cpo3endE
	.align		8
        /*0020*/ 	.dword	_ZN40_INTERNAL_d6b843bf_4_k_cu_bb5c2d01_221844cuda3std3__45__cpo6cbeginE
	.align		8
        /*0028*/ 	.dword	_ZN40_INTERNAL_d6b843bf_4_k_cu_bb5c2d01_221844cuda3std3__45__cpo4cendE
	.align		8
        /*0030*/ 	.dword	_ZN40_INTERNAL_d6b843bf_4_k_cu_bb5c2d01_221844cuda3std3__442_GLOBAL__N__d6b843bf_4_k_cu_bb5c2d01_221846ignoreE
	.align		8
        /*0038*/ 	.dword	_ZN40_INTERNAL_d6b843bf_4_k_cu_bb5c2d01_221844cuda3std3__419piecewise_constructE
	.align		8
        /*0040*/ 	.dword	_ZN40_INTERNAL_d6b843bf_4_k_cu_bb5c2d01_221844cuda3std3__48in_placeE
	.align		8
        /*0048*/ 	.dword	_ZN40_INTERNAL_d6b843bf_4_k_cu_bb5c2d01_221844cuda3std6ranges3__45__cpo4swapE
	.align		8
        /*0050*/ 	.dword	_ZN40_INTERNAL_d6b843bf_4_k_cu_bb5c2d01_221844cuda3std6ranges3__45__cpo9iter_moveE
	.align		8
        /*0058*/ 	.dword	_ZN40_INTERNAL_d6b843bf_4_k_cu_bb5c2d01_221844cute7productE
	.align		8
        /*0060*/ 	.dword	_ZN40_INTERNAL_d6b843bf_4_k_cu_bb5c2d01_221844cute1_E
	.align		8
        /*0068*/ 	.dword	$str$22
	.align		8
        /*0070*/ 	.dword	$str$23


//--------------------- .text._ZN7cutlass13device_kernelINS_4gemm6kernel13GemmUniversalIN4cute5tupleIJiiiiEEENS1_10collective13CollectiveMmaINS1_34MainloopSm90TmaGmmaWarpSpecializedILi5ENS5_IJNS4_1CILi1EEESB_SB_EEENS1_32KernelTmaWarpSpecializedPingpongEEENS5_IJNSA_ILi64EEENSA_ILi256EEENSA_ILi128EEEEEEfNS5_IJlSB_lEEEfSJ_NS4_8TiledMMAINS4_8MMA_AtomIJNS4_4SM904GMMA30MMA_64x256x8_F32TF32TF32_SS_TNILNSN_7ScaleInE1ELSP_1EEEEEENS4_6LayoutISC_NS5_IJNSA_ILi0EEEST_ST_EEEEENS5_IJNS4_10UnderscoreESW_SW_EEEEENS4_13SM90_TMA_LOADENS4_14ComposedLayoutINS4_7SwizzleILi3ELi4ELi3EEENS4_18smem_ptr_flag_bitsILi32EEENSS_INS5_IJNSA_ILi8EEENSA_ILi32EEEEEENS5_IJS16_SB_EEEEEEEvNS4_8identityESZ_S1A_vS1B_EENS_8epilogue10collective6detail29Sm90TmaWarpSpecializedAdapterINS1E_15DefaultEpilogueIfSJ_SJ_NS1D_6thread17LinearCombinationIfLi1EffLNS1I_9ScaleType4KindE0ELNS_15FloatRoundStyleE2EfEENS1_15EpilogueDefaultEEEEEvvEEEEvNT_6ParamsE --------------------------
	.section	.text._ZN7cutlass13device_kernelINS_4gemm6kernel13GemmUniversalIN4cute5tupleIJiiiiEEENS1_10collective13CollectiveMmaINS1_34MainloopSm90TmaGmmaWarpSpecializedILi5ENS5_IJNS4_1CILi1EEESB_SB_EEENS1_32KernelTmaWarpSpecializedPingpongEEENS5_IJNSA_ILi64EEENSA_ILi256EEENSA_ILi128EEEEEEfNS5_IJlSB_lEEEfSJ_NS4_8TiledMMAINS4_8MMA_AtomIJNS4_4SM904GMMA30MMA_64x256x8_F32TF32TF32_SS_TNILNSN_7ScaleInE1ELSP_1EEEEEENS4_6LayoutISC_NS5_IJNSA_ILi0EEEST_ST_EEEEENS5_IJNS4_10UnderscoreESW_SW_EEEEENS4_13SM90_TMA_LOADENS4_14ComposedLayoutINS4_7SwizzleILi3ELi4ELi3EEENS4_18smem_ptr_flag_bitsILi32EEENSS_INS5_IJNSA_ILi8EEENSA_ILi32EEEEEENS5_IJS16_SB_EEEEEEEvNS4_8identityESZ_S1A_vS1B_EENS_8epilogue10collective6detail29Sm90TmaWarpSpecializedAdapterINS1E_15DefaultEpilogueIfSJ_SJ_NS1D_6thread17LinearCombinationIfLi1EffLNS1I_9ScaleType4KindE0ELNS_15FloatRoundStyleE2EfEENS1_15EpilogueDefaultEEEEEvvEEEEvNT_6ParamsE,"ax",@progbits
	.align	128
.text._ZN7cutlass13device_kernelINS_4gemm6kernel13GemmUniversalIN4cute5tupleIJiiiiEEENS1_10collective13CollectiveMmaINS1_34MainloopSm90TmaGmmaWarpSpecializedILi5ENS5_IJNS4_1CILi1EEESB_SB_EEENS1_32KernelTmaWarpSpecializedPingpongEEENS5_IJNSA_ILi64EEENSA_ILi256EEENSA_ILi128EEEEEEfNS5_IJlSB_lEEEfSJ_NS4_8TiledMMAINS4_8MMA_AtomIJNS4_4SM904GMMA30MMA_64x256x8_F32TF32TF32_SS_TNILNSN_7ScaleInE1ELSP_1EEEEEENS4_6LayoutISC_NS5_IJNSA_ILi0EEEST_ST_EEEEENS5_IJNS4_10UnderscoreESW_SW_EEEEENS4_13SM90_TMA_LOADENS4_14ComposedLayoutINS4_7SwizzleILi3ELi4ELi3EEENS4_18smem_ptr_flag_bitsILi32EEENSS_INS5_IJNSA_ILi8EEENSA_ILi32EEEEEENS5_IJS16_SB_EEEEEEEvNS4_8identityESZ_S1A_vS1B_EENS_8epilogue10collective6detail29Sm90TmaWarpSpecializedAdapterINS1E_15DefaultEpilogueIfSJ_SJ_NS1D_6thread17LinearCombinationIfLi1EffLNS1I_9ScaleType4KindE0ELNS_15FloatRoundStyleE2EfEENS1_15EpilogueDefaultEEEEEvvEEEEvNT_6ParamsE:
        .type           _ZN7cutlass13device_kernelINS_4gemm6kernel13GemmUniversalIN4cute5tupleIJiiiiEEENS1_10collective13CollectiveMmaINS1_34MainloopSm90TmaGmmaWarpSpecializedILi5ENS5_IJNS4_1CILi1EEESB_SB_EEENS1_32KernelTmaWarpSpecializedPingpongEEENS5_IJNSA_ILi64EEENSA_ILi256EEENSA_ILi128EEEEEEfNS5_IJlSB_lEEEfSJ_NS4_8TiledMMAINS4_8MMA_AtomIJNS4_4SM904GMMA30MMA_64x256x8_F32TF32TF32_SS_TNILNSN_7ScaleInE1ELSP_1EEEEEENS4_6LayoutISC_NS5_IJNSA_ILi0EEEST_ST_EEEEENS5_IJNS4_10UnderscoreESW_SW_EEEEENS4_13SM90_TMA_LOADENS4_14ComposedLayoutINS4_7SwizzleILi3ELi4ELi3EEENS4_18smem_ptr_flag_bitsILi32EEENSS_INS5_IJNSA_ILi8EEENSA_ILi32EEEEEENS5_IJS16_SB_EEEEEEEvNS4_8identityESZ_S1A_vS1B_EENS_8epilogue10collective6detail29Sm90TmaWarpSpecializedAdapterINS1E_15DefaultEpilogueIfSJ_SJ_NS1D_6thread17LinearCombinationIfLi1EffLNS1I_9ScaleType4KindE0ELNS_15FloatRoundStyleE2EfEENS1_15EpilogueDefaultEEEEEvvEEEEvNT_6ParamsE,@function
        .size           _ZN7cutlass13device_kernelINS_4gemm6kernel13GemmUniversalIN4cute5tupleIJiiiiEEENS1_10collective13CollectiveMmaINS1_34MainloopSm90TmaGmmaWarpSpecializedILi5ENS5_IJNS4_1CILi1EEESB_SB_EEENS1_32KernelTmaWarpSpecializedPingpongEEENS5_IJNSA_ILi64EEENSA_ILi256EEENSA_ILi128EEEEEEfNS5_IJlSB_lEEEfSJ_NS4_8TiledMMAINS4_8MMA_AtomIJNS4_4SM904GMMA30MMA_64x256x8_F32TF32TF32_SS_TNILNSN_7ScaleInE1ELSP_1EEEEEENS4_6LayoutISC_NS5_IJNSA_ILi0EEEST_ST_EEEEENS5_IJNS4_10UnderscoreESW_SW_EEEEENS4_13SM90_TMA_LOADENS4_14ComposedLayoutINS4_7SwizzleILi3ELi4ELi3EEENS4_18smem_ptr_flag_bitsILi32EEENSS_INS5_IJNSA_ILi8EEENSA_ILi32EEEEEENS5_IJS16_SB_EEEEEEEvNS4_8identityESZ_S1A_vS1B_EENS_8epilogue10collective6detail29Sm90TmaWarpSpecializedAdapterINS1E_15DefaultEpilogueIfSJ_SJ_NS1D_6thread17LinearCombinationIfLi1EffLNS1I_9ScaleType4KindE0ELNS_15FloatRoundStyleE2EfEENS1_15EpilogueDefaultEEEEEvvEEEEvNT_6ParamsE,(.L_x_327 - _ZN7cutlass13device_kernelINS_4gemm6kernel13GemmUniversalIN4cute5tupleIJiiiiEEENS1_10collective13CollectiveMmaINS1_34MainloopSm90TmaGmmaWarpSpecializedILi5ENS5_IJNS4_1CILi1EEESB_SB_EEENS1_32KernelTmaWarpSpecializedPingpongEEENS5_IJNSA_ILi64EEENSA_ILi256EEENSA_ILi128EEEEEEfNS5_IJlSB_lEEEfSJ_NS4_8TiledMMAINS4_8MMA_AtomIJNS4_4SM904GMMA30MMA_64x256x8_F32TF32TF32_SS_TNILNSN_7ScaleInE1ELSP_1EEEEEENS4_6LayoutISC_NS5_IJNSA_ILi0EEEST_ST_EEEEENS5_IJNS4_10UnderscoreESW_SW_EEEEENS4_13SM90_TMA_LOADENS4_14ComposedLayoutINS4_7SwizzleILi3ELi4ELi3EEENS4_18smem_ptr_flag_bitsILi32EEENSS_INS5_IJNSA_ILi8EEENSA_ILi32EEEEEENS5_IJS16_SB_EEEEEEEvNS4_8identityESZ_S1A_vS1B_EENS_8epilogue10collective6detail29Sm90TmaWarpSpecializedAdapterINS1E_15DefaultEpilogueIfSJ_SJ_NS1D_6thread17LinearCombinationIfLi1EffLNS1I_9ScaleType4KindE0ELNS_15FloatRoundStyleE2EfEENS1_15EpilogueDefaultEEEEEvvEEEEvNT_6ParamsE)
        .other          _ZN7cutlass13device_kernelINS_4gemm6kernel13GemmUniversalIN4cute5tupleIJiiiiEEENS1_10collective13CollectiveMmaINS1_34MainloopSm90TmaGmmaWarpSpecializedILi5ENS5_IJNS4_1CILi1EEESB_SB_EEENS1_32KernelTmaWarpSpecializedPingpongEEENS5_IJNSA_ILi64EEENSA_ILi256EEENSA_ILi128EEEEEEfNS5_IJlSB_lEEEfSJ_NS4_8TiledMMAINS4_8MMA_AtomIJNS4_4SM904GMMA30MMA_64x256x8_F32TF32TF32_SS_TNILNSN_7ScaleInE1ELSP_1EEEEEENS4_6LayoutISC_NS5_IJNSA_ILi0EEEST_ST_EEEEENS5_IJNS4_10UnderscoreESW_SW_EEEEENS4_13SM90_TMA_LOADENS4_14ComposedLayoutINS4_7SwizzleILi3ELi4ELi3EEENS4_18smem_ptr_flag_bitsILi32EEENSS_INS5_IJNSA_ILi8EEENSA_ILi32EEEEEENS5_IJS16_SB_EEEEEEEvNS4_8identityESZ_S1A_vS1B_EENS_8epilogue10collective6detail29Sm90TmaWarpSpecializedAdapterINS1E_15DefaultEpilogueIfSJ_SJ_NS1D_6thread17LinearCombinationIfLi1EffLNS1I_9ScaleType4KindE0ELNS_15FloatRoundStyleE2EfEENS1_15EpilogueDefaultEEEEEvvEEEEvNT_6ParamsE,@"STO_CUDA_ENTRY STV_DEFAULT"
_ZN7cutlass13device_kernelINS_4gemm6kernel13GemmUniversalIN4cute5tupleIJiiiiEEENS1_10collective13CollectiveMmaINS1_34MainloopSm90TmaGmmaWarpSpecializedILi5ENS5_IJNS4_1CILi1EEESB_SB_EEENS1_32KernelTmaWarpSpecializedPingpongEEENS5_IJNSA_ILi64EEENSA_ILi256EEENSA_ILi128EEEEEEfNS5_IJlSB_lEEEfSJ_NS4_8TiledMMAINS4_8MMA_AtomIJNS4_4SM904GMMA30MMA_64x256x8_F32TF32TF32_SS_TNILNSN_7ScaleInE1ELSP_1EEEEEENS4_6LayoutISC_NS5_IJNSA_ILi0EEEST_ST_EEEEENS5_IJNS4_10UnderscoreESW_SW_EEEEENS4_13SM90_TMA_LOADENS4_14ComposedLayoutINS4_7SwizzleILi3ELi4ELi3EEENS4_18smem_ptr_flag_bitsILi32EEENSS_INS5_IJNSA_ILi8EEENSA_ILi32EEEEEENS5_IJS16_SB_EEEEEEEvNS4_8identityESZ_S1A_vS1B_EENS_8epilogue10collective6detail29Sm90TmaWarpSpecializedAdapterINS1E_15DefaultEpilogueIfSJ_SJ_NS1D_6thread17LinearCombinationIfLi1EffLNS1I_9ScaleType4KindE0ELNS_15FloatRoundStyleE2EfEENS1_15EpilogueDefaultEEEEEvvEEEEvNT_6ParamsE:
[----:B------:R-:W0:Y:S02]  /*0000*/  LDC R1, c[0x0][0x28] ;  /* 0x00000a00ff017b82 */ /* 0x000e240000000800 */
[----:B0-----:R-:W-:Y:S01]  /*0010*/  VIADD R1, R1, 0xfffffff8 ;  /* 0xfffffff801017836 */ /* 0x001fe20000000000 */
[----:B------:R-:W0:Y:S01]  /*0020*/  S2R R4, SR_TID.X ;  /* 0x0000000000047919 */ /* 0x000e220000002100 */
[----:B------:R-:W-:Y:S01]  /*0030*/  ELECT P0, URZ, PT ;  /* 0x00000000003f782f */ /* 0x000fe20003800000 */
[----:B------:R-:W-:Y:S01]  /*0040*/  BSSY B0, `(.L_x_0) ;  /* 0x000000f000007945 */ /* 0x000fe20003800000 */
[--C-:B0-----:R-:W-:Y:S02]  /*0050*/  SHF.R.U32.HI R0, RZ, 0x5, R4.reuse ;  /* 0x00000005ff007819 */ /* 0x101fe40000011604 */
[----:B------:R-:W-:-:S03]  /*0060*/  SHF.R.U32.HI R5, RZ, 0x7, R4 ;  /* 0x00000007ff057819 */ /* 0x000fc60000011604 */
[----:B------:R-:W0:Y:S04]  /*0070*/  SHFL.IDX PT, R2, R0, RZ, 0x1f ;  /* 0x00001fff00027589 */ /* 0x000e2800000e0000 */
[----:B------:R1:W2:Y:S01]  /*0080*/  SHFL.IDX PT, R8, R5, RZ, 0x1f ;  /* 0x00001fff05087589 */ /* 0x0002a200000e0000 */
[----:B0-----:R-:W-:-:S13]  /*0090*/  ISETP.NE.OR P0, PT, R2, RZ, !P0 ;  /* 0x000000ff0200720c */ /* 0x001fda0004705670 */
[----:B-12---:R-:W-:Y:S05]  /*00a0*/  @P0 BRA `(.L_x_1) ;  /* 0x0000000000200947 */ /* 0x006fea0003800000 */
[----:B------:R-:W-:Y:S02]  /*00b0*/  ULDC.64 UR4, c[0x0][0x198] ;  /* 0x0000660000047ab9 */ /* 0x000fe40000000a00 */
[----:B------:R-:W-:Y:S02]  /*00c0*/  UIADD3 UR6, UP0, UR4, 0xf0, URZ ;  /* 0x000000f004067890 */ /* 0x000fe4000ff1e03f */
[----:B------:R-:W-:Y:S02]  /*00d0*/  UIADD3 UR4, UP1, UR4, 0x1f0, URZ ;  /* 0x000001f004047890 */ /* 0x000fe4000ff3e03f */
[----:B------:R-:W-:Y:S02]  /*00e0*/  UIADD3.X UR7, URZ, UR5, URZ, UP0, !UPT ;  /* 0x000000053f077290 */ /* 0x000fe400087fe43f */
[----:B------:R-:W-:-:S07]  /*00f0*/  UIADD3.X UR5, URZ, UR5, URZ, UP1, !UPT ;  /* 0x000000053f057290 */ /* 0x000fce0008ffe43f */
[----:B------:R0:W-:Y:S02]  /*0100*/  UTMACCTL.PF [UR6] ;  /* 0x00000000060079b9 */ /* 0x0001e40008040000 */
[----:B------:R0:W-:Y:S02]  /*0110*/  UTMACCTL.PF [UR4] ;  /* 0x00000000040079b9 */ /* 0x0001e40008040000 */
[----:B0-----:R-:W-:Y:S01]  /*0120*/  NOP ;  /* 0x0000000000007918 */ /* 0x001fe20000000000 */
.L_x_1:
[----:B------:R-:W-:Y:S05]  /*0130*/  BSYNC B0 ;  /* 0x0000000000007941 */ /* 0x000fea0003800000 */
.L_x_0:
[----:B------:R-:W0:Y:S02]  /*0140*/  SHFL.IDX PT, R3, R0, RZ, 0x1f ;  /* 0x00001fff00037589 */ /* 0x000e2400000e0000 */
[----:B0-----:R-:W-:-:S13]  /*0150*/  ISETP.NE.AND P0, PT, R3, RZ, PT ;  /* 0x000000ff0300720c */ /* 0x001fda0003f05270 */
[----:B------:R-:W-:Y:S05]  /*0160*/  @P0 BRA `(.L_x_2) ;  /* 0x0000000000600947 */ /* 0x000fea0003800000 */
[----:B------:R-:W0:Y:S01]  /*0170*/  S2UR UR8, SR_CgaCtaId ;  /* 0x00000000000879c3 */ /* 0x000e220000008800 */
[----:B------:R-:W-:Y:S01]  /*0180*/  UMOV UR4, 0x400 ;  /* 0x0000040000047882 */ /* 0x000fe20000000000 */
[----:B------:R-:W-:Y:S01]  /*0190*/  UMOV UR5, 0x1 ;  /* 0x0000000100057882 */ /* 0x000fe20000000000 */
[----:B------:R-:W-:Y:S01]  /*01a0*/  UMOV UR6, 0x80 ;  /* 0x0000008000067882 */ /* 0x000fe20000000000 */
[----:B------:R-:W-:Y:S01]  /*01b0*/  ELECT P0, URZ, PT ;  /* 0x00000000003f782f */ /* 0x000fe20003800000 */
[----:B------:R-:W-:-:S04]  /*01c0*/  UIADD3 UR6, -UR6, 0x100000, URZ ;  /* 0x0010000006067890 */ /* 0x000fc8000fffe13f */
[----:B------:R-:W-:Y:S02]  /*01d0*/  USHF.L.U32 UR7, UR6, 0xb, URZ ;  /* 0x0000000b06077899 */ /* 0x000fe4000800063f */
[----:B------:R-:W-:Y:S02]  /*01e0*/  USHF.L.U32 UR6, UR6, 0x1, URZ ;  /* 0x0000000106067899 */ /* 0x000fe4000800063f */
[----:B0-----:R-:W-:Y:S02]  /*01f0*/  ULEA UR8, UR8, UR4, 0x18 ;  /* 0x0000000408087291 */ /* 0x001fe4000f8ec03f */
[----:B------:R-:W-:-:S04]  /*0200*/  UIADD3 UR4, -UR5, 0x100000, URZ ;  /* 0x0010000005047890 */ /* 0x000fc8000fffe13f */
[----:B------:R-:W-:Y:S02]  /*0210*/  USHF.L.U32 UR5, UR4, 0xb, URZ ;  /* 0x0000000b04057899 */ /* 0x000fe4000800063f */
[----:B------:R-:W-:Y:S01]  /*0220*/  USHF.L.U32 UR4, UR4, 0x1, URZ ;  /* 0x0000000104047899 */ /* 0x000fe2000800063f */
[----:B------:R-:W0:Y:S11]  /*0230*/  FENCE.VIEW.ASYNC.S ;  /* 0x00000000000073c6 */ /* 0x000e360000000000 */
[----:B0-----:R0:W1:Y:S01]  /*0240*/  SYNCS.EXCH.64 URZ, [UR8], UR4 ;  /* 0x00000004083f75b2 */ /* 0x0010620008000100 */
[----:B------:R0:W2:Y:S01]  /*0250*/  SYNCS.EXCH.64 URZ, [UR8+0x28], UR6 ;  /* 0x00002806083f75b2 */ /* 0x0000a20008000100 */
[----:B------:R0:W3:Y:S01]  /*0260*/  SYNCS.EXCH.64 URZ, [UR8+0x8], UR4 ;  /* 0x00000804083f75b2 */ /* 0x0000e20008000100 */
[----:B------:R0:W4:Y:S01]  /*0270*/  SYNCS.EXCH.64 URZ, [UR8+0x30], UR6 ;  /* 0x00003006083f75b2 */ /* 0x0001220008000100 */
[----:B------:R0:W0:Y:S01]  /*0280*/  SYNCS.EXCH.64 URZ, [UR8+0x10], UR4 ;  /* 0x00001004083f75b2 */ /* 0x0000220008000100 */
[----:B------:R0:W0:Y:S01]  /*0290*/  SYNCS.EXCH.64 URZ, [UR8+0x38], UR6 ;  /* 0x00003806083f75b2 */ /* 0x0000220008000100 */
[----:B------:R0:W0:Y:S01]  /*02a0*/  SYNCS.EXCH.64 URZ, [UR8+0x18], UR4 ;  /* 0x00001804083f75b2 */ /* 0x0000220008000100 */
[----:B------:R0:W0:Y:S01]  /*02b0*/  SYNCS.EXCH.64 URZ, [UR8+0x40], UR6 ;  /* 0x00004006083f75b2 */ /* 0x0000220008000100 */
[----:B------:R0:W0:Y:S01]  /*02c0*/  SYNCS.EXCH.64 URZ, [UR8+0x20], UR4 ;  /* 0x00002004083f75b2 */ /* 0x0000220008000100 */
[----:B------:R0:W0:Y:S01]  /*02d0*/  SYNCS.EXCH.64 URZ, [UR8+0x48], UR6 ;  /* 0x00004806083f75b2 */ /* 0x0000220008000100 */
[----:B------:R-:W-:Y:S01]  /*02e0*/  NOP ;  /* 0x0000000000007918 */ /* 0x000fe20000000000 */
.L_x_2:
[----:B------:R-:W5:Y:S01]  /*02f0*/  SHFL.IDX PT, R6, R0, RZ, 0x1f ;  /* 0x00001fff00067589 */ /* 0x000f6200000e0000 */
[----:B------:R-:W-:Y:S01]  /*0300*/  ELECT P0, URZ, PT ;  /* 0x00000000003f782f */ /* 0x000fe20003800000 */
[----:B------:R-:W-:Y:S01]  /*0310*/  NOP ;  /* 0x0000000000007918 */ /* 0x000fe20000000000 */
[----:B------:R-:W-:Y:S01]  /*0320*/  ELECT P1, URZ, PT ;  /* 0x00000000003f782f */ /* 0x000fe20003820000 */
[----:B------:R-:W1:Y:S01]  /*0330*/  SHFL.IDX PT, R3, R0, RZ, 0x1f ;  /* 0x00001fff00037589 */ /* 0x000e6200000e0000 */
[----:B0-----:R-:W-:Y:S01]  /*0340*/  UMOV UR4, 0x20 ;  /* 0x0000002000047882 */ /* 0x001fe20000000000 */
[----:B------:R-:W-:Y:S01]  /*0350*/  UMOV UR11, 0x80 ;  /* 0x00000080000b7882 */ /* 0x000fe20000000000 */
[----:B------:R-:W-:Y:S01]  /*0360*/  NOP ;  /* 0x0000000000007918 */ /* 0x000fe20000000000 */
[C---:B------:R-:W-:Y:S01]  /*0370*/  VIADD R33, R8.reuse, 0xffffffff ;  /* 0xffffffff08217836 */ /* 0x040fe20000000000 */
[----:B------:R-:W0:Y:S01]  /*0380*/  SHFL.IDX PT, R5, R5, RZ, 0x1f ;  /* 0x00001fff05057589 */ /* 0x000e2200000e0000 */
[----:B------:R-:W-:Y:S01]  /*0390*/  ULDC.64 UR38, c[0x0][0x208] ;  /* 0x0000820000267ab9 */ /* 0x000fe20000000a00 */
[----:B------:R-:W-:-:S02]  /*03a0*/  ISETP.NE.AND P2, PT, R8, RZ, PT ;  /* 0x000000ff0800720c */ /* 0x000fc40003f45270 */
[----:B------:R-:W-:Y:S02]  /*03b0*/  ISETP.GE.U32.AND P3, PT, R33, 0x2, PT ;  /* 0x000000022100780c */ /* 0x000fe40003f66070 */
[----:B-----5:R-:W-:Y:S02]  /*03c0*/  ISETP.NE.OR P0, PT, R6, RZ, !P0 ;  /* 0x000000ff0600720c */ /* 0x020fe40004705670 */
[----:B-1----:R-:W-:Y:S02]  /*03d0*/  ISETP.NE.OR P1, PT, R3, RZ, !P1 ;  /* 0x000000ff0300720c */ /* 0x002fe40004f25670 */
[----:B------:R-:W-:-:S04]  /*03e0*/  SHF.R.S32.HI R3, RZ, 0x1f, R2 ;  /* 0x0000001fff037819 */ /* 0x000fc80000011402 */
[----:B------:R-:W-:-:S05]  /*03f0*/  LEA.HI R3, R3, R2, RZ, 0x2 ;  /* 0x0000000203037211 */ /* 0x000fca00078f10ff */
[----:B------:R-:W-:Y:S01]  /*0400*/  VOTEU.ALL UP0, P0 ;  /* 0x00000000003f7886 */ /* 0x000fe20000000000 */
[----:B------:R-:W-:Y:S01]  /*0410*/  LOP3.LUT R3, R3, 0xfffffffc, RZ, 0xc0, !PT ;  /* 0xfffffffc03037812 */ /* 0x000fe200078ec0ff */
[----:B------:R-:W-:-:S03]  /*0420*/  VOTEU.ALL UP1, P1 ;  /* 0x00000000003f7886 */ /* 0x000fc60000820000 */
[----:B------:R-:W1:Y:S01]  /*0430*/  @!UP0 S2UR UR7, SR_CgaCtaId ;  /* 0x00000000000789c3 */ /* 0x000e620000008800 */
[----:B------:R-:W-:Y:S01]  /*0440*/  @!UP0 UMOV UR6, 0x400 ;  /* 0x0000040000068882 */ /* 0x000fe20000000000 */
[----:B------:R-:W-:-:S04]  /*0450*/  @!UP0 UIADD3 UR4, -UR4, 0x100000, URZ ;  /* 0x0010000004048890 */ /* 0x000fc8000fffe13f */
[----:B------:R-:W-:Y:S02]  /*0460*/  @!UP0 USHF.L.U32 UR5, UR4, 0xb, URZ ;  /* 0x0000000b04058899 */ /* 0x000fe4000800063f */
[----:B------:R-:W-:Y:S01]  /*0470*/  @!UP0 USHF.L.U32 UR4, UR4, 0x1, URZ ;  /* 0x0000000104048899 */ /* 0x000fe2000800063f */
[----:B------:R-:W-:Y:S01]  /*0480*/  IMAD.IADD R0, R2, 0x1, -R3 ;  /* 0x0000000102007824 */ /* 0x000fe200078e0a03 */
[----:B------:R-:W-:Y:S01]  /*0490*/  @!UP1 UMOV UR9, 0x400 ;  /* 0x0000040000099882 */ /* 0x000fe20000000000 */
[----:B------:R-:W-:Y:S01]  /*04a0*/  VOTEU.ALL UP2, P1 ;  /* 0x00000000003f7886 */ /* 0x000fe20000840000 */
[----:B------:R-:W-:Y:S01]  /*04b0*/  VOTEU.ALL UP3, P1 ;  /* 0x00000000003f7886 */ /* 0x000fe20000860000 */
[----:B------:R-:W-:Y:S01]  /*04c0*/  VOTEU.ALL UP4, P1 ;  /* 0x00000000003f7886 */ /* 0x000fe20000880000 */
[----:B------:R-:W5:Y:S01]  /*04d0*/  @!UP1 S2UR UR10, SR_CgaCtaId ;  /* 0x00000000000a99c3 */ /* 0x000f620000008800 */
[----:B------:R-:W-:Y:S01]  /*04e0*/  VOTEU.ALL UP5, P1 ;  /* 0x00000000003f7886 */ /* 0x000fe200008a0000 */
[----:B------:R-:W-:-:S04]  /*04f0*/  SHF.R.S32.HI R3, RZ, 0x1f, R4 ;  /* 0x0000001fff037819 */ /* 0x000fc80000011404 */
[----:B------:R-:W-:-:S04]  /*0500*/  LEA.HI R3, R3, R4, RZ, 0x7 ;  /* 0x0000000403037211 */ /* 0x000fc800078f38ff */
[----:B------:R-:W-:-:S05]  /*0510*/  LOP3.LUT R3, R3, 0xffffff80, RZ, 0xc0, !PT ;  /* 0xffffff8003037812 */ /* 0x000fca00078ec0ff */
[----:B------:R-:W-:Y:S01]  /*0520*/  IMAD.IADD R3, R4, 0x1, -R3 ;  /* 0x0000000104037824 */ /* 0x000fe200078e0a03 */
[----:B-1----:R-:W-:Y:S02]  /*0530*/  @!UP0 ULEA UR8, UR7, UR6, 0x18 ;  /* 0x0000000607088291 */ /* 0x002fe4000f8ec03f */
[----:B------:R-:W-:-:S04]  /*0540*/  @!UP1 UIADD3 UR6, -UR11, 0x100000, URZ ;  /* 0x001000000b069890 */ /* 0x000fc8000fffe13f */
[----:B------:R-:W-:Y:S02]  /*0550*/  @!UP1 USHF.L.U32 UR7, UR6, 0xb, URZ ;  /* 0x0000000b06079899 */ /* 0x000fe4000800063f */
[----:B------:R-:W-:Y:S01]  /*0560*/  @!UP1 USHF.L.U32 UR6, UR6, 0x1, URZ ;  /* 0x0000000106069899 */ /* 0x000fe2000800063f */
[----:B------:R-:W-:Y:S01]  /*0570*/  VOTEU.ALL UP0, P0 ;  /* 0x00000000003f7886 */ /* 0x000fe20000000000 */
[----:B-----5:R-:W-:Y:S01]  /*0580*/  @!UP1 ULEA UR9, UR10, UR9, 0x18 ;  /* 0x000000090a099291 */ /* 0x020fe2000f8ec03f */
[----:B------:R-:W-:Y:S02]  /*0590*/  VOTEU.ALL UP1, P0 ;  /* 0x00000000003f7886 */ /* 0x000fe40000020000 */
[----:B------:R-:W-:Y:S01]  /*05a0*/  ULDC.64 UR10, c[0x0][0x598] ;  /* 0x00016600000a7ab9 */ /* 0x000fe20000000a00 */
[----:B------:R-:W-:Y:S01]  /*05b0*/  ISETP.NE.AND P0, PT, R0, 0x3, PT ;  /* 0x000000030000780c */ /* 0x000fe20003f05270 */
[----:B------:R-:W1:Y:S02]  /*05c0*/  FENCE.VIEW.ASYNC.S ;  /* 0x00000000000073c6 */ /* 0x000e640000000000 */
[----:B-1----:R1:W2:Y:S01]  /*05d0*/  @!UP0 SYNCS.EXCH.64 URZ, [UR8+0x80], UR4 ;  /* 0x00008004083f85b2 */ /* 0x0022a20008000100 */
[----:B------:R-:W-:-:S02]  /*05e0*/  ISETP.NE.U32.AND P1, PT, RZ, UR10, PT ;  /* 0x0000000aff007c0c */ /* 0x000fc4000bf25070 */
[----:B------:R-:W-:Y:S02]  /*05f0*/  ISETP.EQ.OR P0, PT, R0, RZ, !P0 ;  /* 0x000000ff0000720c */ /* 0x000fe40004702670 */
[----:B------:R-:W-:Y:S02]  /*0600*/  ISETP.NE.AND.EX P1, PT, RZ, UR11, PT, P1 ;  /* 0x0000000bff007c0c */ /* 0x000fe4000bf25310 */
[----:B------:R-:W-:-:S04]  /*0610*/  ISETP.EQ.AND P0, PT, R8, RZ, P0 ;  /* 0x000000ff0800720c */ /* 0x000fc80000702270 */
[----:B------:R-:W-:-:S04]  /*0620*/  SEL R16, RZ, 0x1, !P0 ;  /* 0x00000001ff107807 */ /* 0x000fc80004000000 */
[----:B------:R-:W-:Y:S01]  /*0630*/  SEL R16, R16, 0x2, P3 ;  /* 0x0000000210107807 */ /* 0x000fe20001800000 */
[----:B------:R1:W2:Y:S01]  /*0640*/  @!UP1 SYNCS.EXCH.64 URZ, [UR8+0x88], UR4 ;  /* 0x00008804083f95b2 */ /* 0x0002a20008000100 */
[----:B------:R-:W-:Y:S01]  /*0650*/  NOP ;  /* 0x0000000000007918 */ /* 0x000fe20000000000 */
[----:B------:R1:W2:Y:S01]  /*0660*/  @!UP2 SYNCS.EXCH.64 URZ, [UR9+0x60], UR6 ;  /* 0x00006006093fa5b2 */ /* 0x0002a20008000100 */
[----:B------:R1:W2:Y:S01]  /*0670*/  @!UP3 SYNCS.EXCH.64 URZ, [UR9+0x68], UR6 ;  /* 0x00006806093fb5b2 */ /* 0x0002a20008000100 */
[----:B------:R1:W2:Y:S01]  /*0680*/  @!UP4 SYNCS.EXCH.64 URZ, [UR9+0x70], UR6 ;  /* 0x00007006093fc5b2 */ /* 0x0002a20008000100 */
[----:B------:R1:W2:Y:S01]  /*0690*/  @!UP5 SYNCS.EXCH.64 URZ, [UR9+0x78], UR6 ;  /* 0x00007806093fd5b2 */ /* 0x0002a20008000100 */
[----:B------:R-:W-:Y:S01]  /*06a0*/  NOP ;  /* 0x0000000000007918 */ /* 0x000fe20000000000 */
[----:B--234-:R-:W-:Y:S06]  /*06b0*/  BAR.SYNC.DEFER_BLOCKING 0x0 ;  /* 0x0000000000007b1d */ /* 0x01cfec0000010000 */
[----:B01----:R-:W-:Y:S05]  /*06c0*/  @!P1 BRA `(.L_x_3) ;  /* 0x00000000001c9947 */ /* 0x003fea0003800000 */
[----:B------:R-:W0:Y:S02]  /*06d0*/  LDC.64 R6, c[0x0][0x598] ;  /* 0x00016600ff067b82 */ /* 0x000e240000000a00 */
[----:B0-----:R-:W2:Y:S02]  /*06e0*/  LDG.E.64 R6, desc[UR38][R6.64] ;  /* 0x0000002606067981 */ /* 0x001ea4000c1e1b00 */
[----:B--2---:R-:W-:-:S04]  /*06f0*/  ISETP.NE.U32.AND P0, PT, R6, RZ, PT ;  /* 0x000000ff0600720c */ /* 0x004fc80003f05070 */
[----:B------:R-:W-:-:S13]  /*0700*/  ISETP.NE.AND.EX P0, PT, R7, RZ, PT, P0 ;  /* 0x000000ff0700720c */ /* 0x000fda0003f05300 */
[----:B------:R-:W-:Y:S05]  /*0710*/  @!P0 BRA `(.L_x_3) ;  /* 0x0000000000088947 */ /* 0x000fea0003800000 */
[----:B------:R1:W5:Y:S01]  /*0720*/  LD.E R153, desc[UR38][R6.64] ;  /* 0x0000002606997980 */ /* 0x000362000c101900 */
[----:B------:R-:W-:Y:S05]  /*0730*/  BRA `(.L_x_4) ;  /* 0x0000000000247947 */ /* 0x000fea0003800000 */
.L_x_3:
[----:B------:R-:W-:Y:S02]  /*0740*/  ULDC.64 UR4, c[0x0][0x588] ;  /* 0x0001620000047ab9 */ /* 0x000fe40000000a00 */
[----:B------:R-:W-:-:S04]  /*0750*/  ISETP.NE.U32.AND P0, PT, RZ, UR4, PT ;  /* 0x00000004ff007c0c */ /* 0x000fc8000bf05070 */
[----:B------:R-:W-:-:S13]  /*0760*/  ISETP.NE.AND.EX P0, PT, RZ, UR5, PT, P0 ;  /* 0x00000005ff007c0c */ /* 0x000fda000bf05300 */
[----:B------:R-:W-:Y:S05]  /*0770*/  @!P0 BRA `(.L_x_5) ;  /* 0x00000000000c8947 */ /* 0x000fea0003800000 */
[----:B------:R-:W0:Y:S02]  /*0780*/  LDC.64 R6, c[0x0][0x588] ;  /* 0x00016200ff067b82 */ /* 0x000e240000000a00 */
[----:B0-----:R0:W5:Y:S01]  /*0790*/  LDG.E R153, desc[UR38][R6.64] ;  /* 0x0000002606997981 */ /* 0x001162000c1e1900 */
[----:B------:R-:W-:Y:S05]  /*07a0*/  BRA `(.L_x_4) ;  /* 0x0000000000087947 */ /* 0x000fea0003800000 */
.L_x_5:
[----:B------:R-:W-:Y:S02]  /*07b0*/  ULDC UR4, c[0x0][0x580] ;  /* 0x0001600000047ab9 */ /* 0x000fe40000000800 */
[----:B------:R-:W-:-:S07]  /*07c0*/  IMAD.U32 R153, RZ, RZ, UR4 ;  /* 0x00000004ff997e24 */ /* 0x000fce000f8e00ff */
.L_x_4:
[----:B------:R-:W-:Y:S02]  /*07d0*/  ULDC.64 UR4, c[0x0][0x5a0] ;  /* 0x0001680000047ab9 */ /* 0x000fe40000000a00 */
[----:B------:R-:W-:-:S04]  /*07e0*/  ISETP.NE.U32.AND P0, PT, RZ, UR4, PT ;  /* 0x00000004ff007c0c */ /* 0x000fc8000bf05070 */
[----:B------:R-:W-:-:S13]  /*07f0*/  ISETP.NE.AND.EX P0, PT, RZ, UR5, PT, P0 ;  /* 0x00000005ff007c0c */ /* 0x000fda000bf05300 */
[----:B------:R-:W-:Y:S05]  /*0800*/  @!P0 BRA `(.L_x_6) ;  /* 0x00000000001c8947 */ /* 0x000fea0003800000 */
[----:B01----:R-:W0:Y:S02]  /*0810*/  LDC.64 R6, c[0x0][0x5a0] ;  /* 0x00016800ff067b82 */ /* 0x003e240000000a00 */
[----:B0-----:R-:W2:Y:S02]  /*0820*/  LDG.E.64 R6, desc[UR38][R6.64] ;  /* 0x0000002606067981 */ /* 0x001ea4000c1e1b00 */
[----:B--2---:R-:W-:-:S04]  /*0830*/  ISETP.NE.U32.AND P0, PT, R6, RZ, PT ;  /* 0x000000ff0600720c */ /* 0x004fc80003f05070 */
[----:B------:R-:W-:-:S13]  /*0840*/  ISETP.NE.AND.EX P0, PT, R7, RZ, PT, P0 ;  /* 0x000000ff0700720c */ /* 0x000fda0003f05300 */
[----:B------:R-:W-:Y:S05]  /*0850*/  @!P0 BRA `(.L_x_6) ;  /* 0x0000000000088947 */ /* 0x000fea0003800000 */
[----:B------:R3:W5:Y:S01]  /*0860*/  LD.E R152, desc[UR38][R6.64] ;  /* 0x0000002606987980 */ /* 0x000762000c101900 */
[----:B------:R-:W-:Y:S05]  /*0870*/  BRA `(.L_x_7) ;  /* 0x0000000000247947 */ /* 0x000fea0003800000 */
.L_x_6:
[----:B------:R-:W-:Y:S02]  /*0880*/  ULDC.64 UR4, c[0x0][0x590] ;  /* 0x0001640000047ab9 */ /* 0x000fe40000000a00 */
[----:B------:R-:W-:-:S04]  /*0890*/  ISETP.NE.U32.AND P0, PT, RZ, UR4, PT ;  /* 0x00000004ff007c0c */ /* 0x000fc8000bf05070 */
[----:B------:R-:W-:-:S13]  /*08a0*/  ISETP.NE.AND.EX P0, PT, RZ, UR5, PT, P0 ;  /* 0x00000005ff007c0c */ /* 0x000fda000bf05300 */
[----:B------:R-:W-:Y:S05]  /*08b0*/  @!P0 BRA `(.L_x_8) ;  /* 0x00000000000c8947 */ /* 0x000fea0003800000 */
[----:B01----:R-:W0:Y:S02]  /*08c0*/  LDC.64 R6, c[0x0][0x590] ;  /* 0x00016400ff067b82 */ /* 0x003e240000000a00 */
[----:B0-----:R2:W5:Y:S01]  /*08d0*/  LDG.E R152, desc[UR38][R6.64] ;  /* 0x0000002606987981 */ /* 0x001562000c1e1900 */
[----:B------:R-:W-:Y:S05]  /*08e0*/  BRA `(.L_x_7) ;  /* 0x0000000000087947 */ /* 0x000fea0003800000 */
.L_x_8:
[----:B------:R-:W-:Y:S02]  /*08f0*/  ULDC UR4, c[0x0][0x584] ;  /* 0x0001610000047ab9 */ /* 0x000fe40000000800 */
[----:B------:R-:W-:-:S07]  /*0900*/  IMAD.U32 R152, RZ, RZ, UR4 ;  /* 0x00000004ff987e24 */ /* 0x000fce000f8e00ff */
.L_x_7:
[----:B------:R-:W4:Y:S01]  /*0910*/  LDC R2, c[0x0][0x65c] ;  /* 0x00019700ff027b82 */ /* 0x000f220000000800 */
[----:B------:R-:W4:Y:S01]  /*0920*/  S2R R14, SR_CTAID.Y ;  /* 0x00000000000e7919 */ /* 0x000f220000002600 */
[----:B------:R-:W-:Y:S01]  /*0930*/  ULDC UR6, c[0x0][0x28c] ;  /* 0x0000a30000067ab9 */ /* 0x000fe20000000800 */
[----:B------:R-:W-:Y:S01]  /*0940*/  ISETP.NE.AND P0, PT, R8, 0x2, PT ;  /* 0x000000020800780c */ /* 0x000fe20003f05270 */
[----:B------:R-:W-:Y:S01]  /*0950*/  UIADD3 UR6, UR6, 0x7f, URZ ;  /* 0x0000007f06067890 */ /* 0x000fe2000fffe03f */
[----:B0123--:R-:W0:Y:S01]  /*0960*/  S2R R6, SR_CTAID.X ;  /* 0x0000000000067919 */ /* 0x00fe220000002500 */
[----:B------:R-:W-:Y:S01]  /*0970*/  IMAD.MOV.U32 R7, RZ, RZ, RZ ;  /* 0x000000ffff077224 */ /* 0x000fe200078e00ff */
[----:B------:R-:W-:Y:S01]  /*0980*/  UMOV UR36, URZ ;  /* 0x0000003f00247c82 */ /* 0x000fe20008000000 */
[----:B------:R-:W-:Y:S01]  /*0990*/  USHF.R.S32.HI UR7, URZ, 0x1f, UR6 ;  /* 0x0000001f3f077899 */ /* 0x000fe20008011406 */
[----:B------:R-:W-:Y:S01]  /*09a0*/  UMOV UR40, URZ ;  /* 0x0000003f00287c82 */ /* 0x000fe20008000000 */
[----:B------:R-:W-:-:S02]  /*09b0*/  ULDC.64 UR8, c[0x0][0x650] ;  /* 0x0001940000087ab9 */ /* 0x000fc40000000a00 */
[----:B------:R-:W-:-:S04]  /*09c0*/  ULEA.HI UR7, UR7, UR6, URZ, 0x7 ;  /* 0x0000000607077291 */ /* 0x000fc8000f8f383f */
[----:B------:R-:W-:Y:S01]  /*09d0*/  USHF.R.S32.HI UR37, URZ, 0x7, UR7 ;  /* 0x000000073f257899 */ /* 0x000fe20008011407 */
[----:B----4-:R-:W-:-:S13]  /*09e0*/  ISETP.NE.AND P1, PT, R2, 0x1, PT ;  /* 0x000000010200780c */ /* 0x010fda0003f25270 */
[----:B------:R-:W0:Y:S01]  /*09f0*/  @P1 LDC R19, c[0x0][0x10] ;  /* 0x00000400ff131b82 */ /* 0x000e220000000800 */
[----:B------:R-:W-:Y:S02]  /*0a00*/  @P1 IMAD.MOV.U32 R8, RZ, RZ, R14 ;  /* 0x000000ffff081224 */ /* 0x000fe400078e000e */
[----:B------:R-:W-:Y:S02]  /*0a10*/  @P1 IMAD.MOV.U32 R9, RZ, RZ, RZ ;  /* 0x000000ffff091224 */ /* 0x000fe400078e00ff */
[----:B------:R-:W-:-:S03]  /*0a20*/  @P1 IMAD.MOV.U32 R17, RZ, RZ, RZ ;  /* 0x000000ffff111224 */ /* 0x000fc600078e00ff */
[----:B------:R-:W1:Y:S01]  /*0a30*/  @!P1 LDC R11, c[0x0][0xc] ;  /* 0x00000300ff0b9b82 */ /* 0x000e620000000800 */
[----:B------:R-:W-:Y:S01]  /*0a40*/  ULDC UR4, c[0x0][0xc] ;  /* 0x0000030000047ab9 */ /* 0x000fe20000000800 */
[----:B------:R-:W-:Y:S02]  /*0a50*/  ULDC UR5, c[0x0][0x10] ;  /* 0x0000040000057ab9 */ /* 0x000fe40000000800 */
[----:B------:R-:W-:-:S04]  /*0a60*/  UIMAD.WIDE.U32 UR4, UR4, UR5, URZ ;  /* 0x00000005040472a5 */ /* 0x000fc8000f8e003f */
[----:B------:R-:W2:Y:S01]  /*0a70*/  LDC R2, c[0x0][0x14] ;  /* 0x00000500ff027b82 */ /* 0x000ea20000000800 */
[----:B0-----:R-:W-:-:S04]  /*0a80*/  @P1 IMAD.WIDE.U32 R18, R6, R19, R8 ;  /* 0x0000001306121225 */ /* 0x001fc800078e0008 */
[----:B------:R-:W-:Y:S02]  /*0a90*/  @P1 IMAD.IADD R17, R19, 0x1, R17 ;  /* 0x0000000113111824 */ /* 0x000fe400078e0211 */
[----:B-1----:R-:W-:-:S04]  /*0aa0*/  @!P1 IMAD.WIDE.U32 R8, R11, R14, R6 ;  /* 0x0000000e0b089225 */ /* 0x002fc800078e0006 */
[----:B------:R-:W-:Y:S02]  /*0ab0*/  @!P1 IMAD.MOV.U32 R18, RZ, RZ, R8 ;  /* 0x000000ffff129224 */ /* 0x000fe400078e0008 */
[----:B------:R-:W-:Y:S02]  /*0ac0*/  @!P1 IMAD.MOV.U32 R17, RZ, RZ, R9 ;  /* 0x000000ffff119224 */ /* 0x000fe400078e0009 */
[----:B--2---:R-:W-:-:S04]  /*0ad0*/  IMAD.WIDE.U32 R12, R2, UR4, RZ ;  /* 0x00000004020c7c25 */ /* 0x004fc8000f8e00ff */
[----:B------:R-:W-:Y:S01]  /*0ae0*/  IMAD R23, R2, UR5, RZ ;  /* 0x0000000502177c24 */ /* 0x000fe2000f8e02ff */
[----:B------:R0:W-:Y:S03]  /*0af0*/  STL.64 [R1], R12 ;  /* 0x0000000c01007387 */ /* 0x0001e60000100a00 */
[----:B------:R-:W-:Y:S01]  /*0b00*/  IMAD.IADD R23, R13, 0x1, R23 ;  /* 0x000000010d177824 */ /* 0x000fe200078e0217 */
[----:B------:R-:W-:Y:S06]  /*0b10*/  @P0 BRA `(.L_x_9) ;  /* 0x0000000000200947 */ /* 0x000fec0003800000 */
[----:B------:R-:W-:Y:S01]  /*0b20*/  UISETP.GE.U32.AND UP0, UPT, UR37, 0x5, UPT ;  /* 0x000000052500788c */ /* 0x000fe2000bf06070 */
[----:B------:R-:W-:Y:S01]  /*0b30*/  IADD3 R18, P0, R18, R12, RZ ;  /* 0x0000000c12127210 */ /* 0x000fe20007f1e0ff */
[----:B------:R-:W-:Y:S01]  /*0b40*/  UIMAD.WIDE.U32 UR4, UR37, -0x33333333, URZ ;  /* 0xcccccccd250478a5 */ /* 0x000fe2000f8e003f */
[----:B------:R-:W-:-:S03]  /*0b50*/  UMOV UR40, URZ ;  /* 0x0000003f00287c82 */ /* 0x000fc60008000000 */
[----:B------:R-:W-:Y:S01]  /*0b60*/  USHF.R.U32.HI UR4, URZ, 0x2, UR5 ;  /* 0x000000023f047899 */ /* 0x000fe20008011605 */
[----:B------:R-:W-:-:S03]  /*0b70*/  IMAD.X R17, R23, 0x1, R17, P0 ;  /* 0x0000000117117824 */ /* 0x000fc600000e0611 */
[----:B------:R-:W-:Y:S02]  /*0b80*/  UIMAD UR36, UR4, -0x5, UR37 ;  /* 0xfffffffb042478a4 */ /* 0x000fe4000f8e0225 */
[----:B------:R-:W-:-:S12]  /*0b90*/  @UP0 ULOP3.LUT UR40, UR4, 0x1, URZ, 0xc0, !UPT ;  /* 0x0000000104280892 */ /* 0x000fd8000f8ec03f */
.L_x_9:
[----:B------:R-:W-:Y:S01]  /*0ba0*/  ISETP.GE.U32.AND P0, PT, R18, UR8, PT ;  /* 0x0000000812007c0c */ /* 0x000fe2000bf06070 */
[----:B------:R-:W-:Y:S01]  /*0bb0*/  IMAD.MOV.U32 R19, RZ, RZ, -0x1 ;  /* 0xffffffffff137424 */ /* 0x000fe200078e00ff */
[----:B------:R-:W-:Y:S01]  /*0bc0*/  PRMT R8, RZ, 0x7610, R8 ;  /* 0x00007610ff087816 */ /* 0x000fe20000000008 */
[----:B------:R-:W-:Y:S01]  /*0bd0*/  IMAD.MOV.U32 R22, RZ, RZ, -0x1 ;  /* 0xffffffffff167424 */ /* 0x000fe200078e00ff */
[----:B------:R-:W-:Y:S01]  /*0be0*/  ISETP.GE.U32.AND.EX P0, PT, R17, UR9, PT, P0 ;  /* 0x0000000911007c0c */ /* 0x000fe2000bf06100 */
[----:B------:R-:W-:-:S12]  /*0bf0*/  IMAD.MOV.U32 R2, RZ, RZ, -0x1 ;  /* 0xffffffffff027424 */ /* 0x000fd800078e00ff */
[----:B------:R-:W-:Y:S05]  /*0c00*/  @P0 BRA `(.L_x_10) ;  /* 0x00000004005c0947 */ /* 0x000fea0003800000 */
[----:B------:R-:W1:Y:S01]  /*0c10*/  LDC.64 R20, c[0x0][0x628] ;  /* 0x00018a00ff147b82 */ /* 0x000e620000000a00 */
[----:B------:R-:W-:Y:S02]  /*0c20*/  IMAD.MOV.U32 R8, RZ, RZ, R18 ;  /* 0x000000ffff087224 */ /* 0x000fe400078e0012 */
[----:B------:R-:W-:-:S05]  /*0c30*/  IMAD.MOV.U32 R9, RZ, RZ, R17 ;  /* 0x000000ffff097224 */ /* 0x000fca00078e0011 */
[----:B------:R-:W2:Y:S08]  /*0c40*/  LDC R2, c[0x0][0x630] ;  /* 0x00018c00ff027b82 */ /* 0x000eb00000000800 */
[----:B------:R-:W3:Y:S01]  /*0c50*/  LDC.64 R24, c[0x0][0x620] ;  /* 0x00018800ff187b82 */ /* 0x000ee20000000a00 */
[----:B-1----:R-:W-:-:S04]  /*0c60*/  ISETP.NE.U32.AND P0, PT, R20, RZ, PT ;  /* 0x000000ff1400720c */ /* 0x002fc80003f05070 */
[----:B------:R-:W-:-:S13]  /*0c70*/  ISETP.NE.AND.EX P0, PT, R21, RZ, PT, P0 ;  /* 0x000000ff1500720c */ /* 0x000fda0003f05300 */
[----:B--23--:R-:W-:Y:S05]  /*0c80*/  @!P0 BRA `(.L_x_11) ;  /* 0x0000000000288947 */ /* 0x00cfea0003800000 */
[----:B0-----:R-:W0:Y:S02]  /*0c90*/  LDC R13, c[0x0][0x634] ;  /* 0x00018d00ff0d7b82 */ /* 0x001e240000000800 */
[----:B0-----:R-:W-:-:S05]  /*0ca0*/  IADD3 R13, P0, R18, R13, RZ ;  /* 0x0000000d120d7210 */ /* 0x001fca0007f1e0ff */
[----:B------:R-:W-:-:S04]  /*0cb0*/  IMAD.X R15, RZ, RZ, R17, P0 ;  /* 0x000000ffff0f7224 */ /* 0x000fc800000e0611 */
[----:B------:R-:W-:-:S04]  /*0cc0*/  IMAD.WIDE.U32 R8, R15, R20, RZ ;  /* 0x000000140f087225 */ /* 0x000fc800078e00ff */
[----:B------:R-:W-:-:S04]  /*0cd0*/  IMAD.WIDE.U32 R10, P0, R13, R21, R8 ;  /* 0x000000150d0a7225 */ /* 0x000fc80007800008 */
[----:B------:R-:W-:-:S04]  /*0ce0*/  IMAD.WIDE.U32 R8, R13, R20, RZ ;  /* 0x000000140d087225 */ /* 0x000fc800078e00ff */
[----:B------:R-:W-:Y:S01]  /*0cf0*/  IMAD.X R13, RZ, RZ, RZ, P0 ;  /* 0x000000ffff0d7224 */ /* 0x000fe200000e06ff */
[----:B------:R-:W-:Y:S01]  /*0d00*/  IADD3 RZ, P0, R9, R10, RZ ;  /* 0x0000000a09ff7210 */ /* 0x000fe20007f1e0ff */
[----:B------:R-:W-:-:S04]  /*0d10*/  IMAD.MOV.U32 R12, RZ, RZ, R11 ;  /* 0x000000ffff0c7224 */ /* 0x000fc800078e000b */
[----:B------:R-:W-:-:S08]  /*0d20*/  IMAD.WIDE.U32.X R8, R15, R21, R12, P0 ;  /* 0x000000150f087225 */ /* 0x000fd000000e040c */
.L_x_11:
[-CC-:B------:R-:W-:Y:S01]  /*0d30*/  SHF.R.U64 R31, R8, R2.reuse, R9.reuse ;  /* 0x00000002081f7219 */ /* 0x180fe20000001209 */
[----:B0-----:R-:W0:Y:S01]  /*0d40*/  LDC R12, c[0x0][0x618] ;  /* 0x00018600ff0c7b82 */ /* 0x001e220000000800 */
[----:B------:R-:W-:Y:S01]  /*0d50*/  SHF.R.U32.HI R7, RZ, R2, R9 ;  /* 0x00000002ff077219 */ /* 0x000fe20000011609 */
[----:B------:R-:W-:Y:S01]  /*0d60*/  ULDC UR4, c[0x0][0x150] ;  /* 0x0000540000047ab9 */ /* 0x000fe20000000800 */
[----:B------:R-:W-:Y:S01]  /*0d70*/  IADD3 R11, P0, RZ, -R31, RZ ;  /* 0x8000001fff0b7210 */ /* 0x000fe20007f1e0ff */
[----:B------:R-:W-:Y:S01]  /*0d80*/  IMAD.MOV.U32 R19, RZ, RZ, R17 ;  /* 0x000000ffff137224 */ /* 0x000fe200078e0011 */
[----:B------:R-:W-:-:S03]  /*0d90*/  I2FP.F32.U32 R2, R6 ;  /* 0x0000000600027245 */ /* 0x000fc60000201000 */
[----:B------:R-:W1:Y:S01]  /*0da0*/  LDC.64 R26, c[0x0][0x640] ;  /* 0x00019000ff1a7b82 */ /* 0x000e620000000a00 */
[----:B------:R-:W-:Y:S02]  /*0db0*/  IMAD.X R13, RZ, RZ, ~R7, P0 ;  /* 0x000000ffff0d7224 */ /* 0x000fe400000e0e07 */
[----:B------:R-:W-:Y:S01]  /*0dc0*/  FMUL R2, R2, UR4 ;  /* 0x0000000402027c20 */ /* 0x000fe20008400000 */
[----:B------:R-:W-:Y:S01]  /*0dd0*/  IMAD.WIDE.U32 R8, R11, R24, R18 ;  /* 0x000000180b087225 */ /* 0x000fe200078e0012 */
[----:B------:R-:W-:-:S03]  /*0de0*/  ULDC UR4, c[0x0][0x154] ;  /* 0x0000550000047ab9 */ /* 0x000fc60000000800 */
[----:B------:R-:W-:Y:S01]  /*0df0*/  IMAD R10, R13, R24, RZ ;  /* 0x000000180d0a7224 */ /* 0x000fe200078e02ff */
[----:B------:R-:W2:Y:S01]  /*0e00*/  LDC R7, c[0x0][0x144] ;  /* 0x00005100ff077b82 */ /* 0x000ea20000000800 */
[----:B------:R-:W3:Y:S02]  /*0e10*/  F2I.U32.TRUNC.NTZ R2, R2 ;  /* 0x0000000200027305 */ /* 0x000ee4000020f000 */
[----:B------:R-:W-:-:S04]  /*0e20*/  IMAD R11, R11, R25, R10 ;  /* 0x000000190b0b7224 */ /* 0x000fc800078e020a */
[----:B------:R-:W-:Y:S01]  /*0e30*/  IMAD.IADD R9, R9, 0x1, R11 ;  /* 0x0000000109097824 */ /* 0x000fe200078e020b */
[----:B------:R-:W4:Y:S01]  /*0e40*/  LDC R22, c[0x0][0x608] ;  /* 0x00018200ff167b82 */ /* 0x000f220000000800 */
[----:B------:R-:W-:-:S03]  /*0e50*/  IMAD.MOV.U32 R11, RZ, RZ, -0x1 ;  /* 0xffffffffff0b7424 */ /* 0x000fc600078e00ff */
[--C-:B0-----:R-:W-:Y:S02]  /*0e60*/  SHF.R.U64 R20, R8, R12, R9.reuse ;  /* 0x0000000c08147219 */ /* 0x101fe40000001209 */
[----:B------:R-:W-:Y:S02]  /*0e70*/  I2FP.F32.U32 R8, R14 ;  /* 0x0000000e00087245 */ /* 0x000fe40000201000 */
[----:B------:R-:W0:Y:S01]  /*0e80*/  LDC R24, c[0x0][0x658] ;  /* 0x00019600ff187b82 */ /* 0x000e220000000800 */
[----:B-1----:R-:W-:Y:S01]  /*0e90*/  ISETP.NE.U32.AND P0, PT, R26, RZ, PT ;  /* 0x000000ff1a00720c */ /* 0x002fe20003f05070 */
[----:B---3--:R-:W-:Y:S02]  /*0ea0*/  IMAD.MOV R10, RZ, RZ, -R2 ;  /* 0x000000ffff0a7224 */ /* 0x008fe400078e0a02 */
[----:B------:R-:W-:Y:S01]  /*0eb0*/  FMUL R8, R8, UR4 ;  /* 0x0000000408087c20 */ /* 0x000fe20008400000 */
[----:B------:R-:W-:Y:S02]  /*0ec0*/  SHF.R.U32.HI R9, RZ, R12, R9 ;  /* 0x0000000cff097219 */ /* 0x000fe40000011609 */
[----:B------:R-:W-:Y:S01]  /*0ed0*/  ISETP.NE.AND.EX P0, PT, R27, RZ, PT, P0 ;  /* 0x000000ff1b00720c */ /* 0x000fe20003f05300 */
[----:B------:R1:W3:Y:S01]  /*0ee0*/  F2I.U32.TRUNC.NTZ R15, R8 ;  /* 0x00000008000f7305 */ /* 0x0002e2000020f000 */
[----:B------:R-:W1:Y:S01]  /*0ef0*/  LDC R19, c[0x0][0x148] ;  /* 0x00005200ff137b82 */ /* 0x000e620000000800 */
[----:B--2---:R-:W-:-:S07]  /*0f00*/  IMAD R2, R7, R10, R6 ;  /* 0x0000000a07027224 */ /* 0x004fce00078e0206 */
[----:B------:R-:W2:Y:S01]  /*0f10*/  LDC R25, c[0x0][0x600] ;  /* 0x00018000ff197b82 */ /* 0x000ea20000000800 */
[-CC-:B----4-:R-:W-:Y:S02]  /*0f20*/  SHF.R.U64 R32, R20, R22.reuse, R9.reuse ;  /* 0x0000001614207219 */ /* 0x190fe40000001209 */
[----:B------:R-:W-:Y:S01]  /*0f30*/  SHF.R.U32.HI R7, RZ, R22, R9 ;  /* 0x00000016ff077219 */ /* 0x000fe20000011609 */
[----:B------:R-:W-:-:S04]  /*0f40*/  IMAD.MOV.U32 R9, RZ, RZ, 0x1 ;  /* 0x00000001ff097424 */ /* 0x000fc800078e00ff */
[----:B------:R-:W4:Y:S01]  /*0f50*/  LDC R28, c[0x0][0x648] ;  /* 0x00019200ff1c7b82 */ /* 0x000f220000000800 */
[-C--:B0-----:R-:W-:Y:S02]  /*0f60*/  SHF.L.U32 R6, R11, R24.reuse, RZ ;  /* 0x000000180b067219 */ /* 0x081fe400000006ff */
[--C-:B------:R-:W-:Y:S02]  /*0f70*/  SHF.R.U64 R22, R32, R24, R7.reuse ;  /* 0x0000001820167219 */ /* 0x100fe40000001207 */
[----:B------:R-:W-:Y:S02]  /*0f80*/  LOP3.LUT R13, RZ, R6, RZ, 0x33, !PT ;  /* 0x00000006ff0d7212 */ /* 0x000fe400078e33ff */
[-C--:B------:R-:W-:Y:S01]  /*0f90*/  SHF.R.U32.HI R7, RZ, R24.reuse, R7 ;  /* 0x00000018ff077219 */ /* 0x080fe20000011607 */
[----:B------:R-:W0:Y:S01]  /*0fa0*/  LDC R29, c[0x0][0x638] ;  /* 0x00018e00ff1d7b82 */ /* 0x000e220000000800 */
[----:B------:R-:W-:Y:S01]  /*0fb0*/  SHF.L.U32 R12, R9, R24, RZ ;  /* 0x00000018090c7219 */ /* 0x000fe200000006ff */
[----:B------:R-:W-:-:S06]  /*0fc0*/  IMAD.MOV.U32 R6, RZ, RZ, R22 ;  /* 0x000000ffff067224 */ /* 0x000fcc00078e0016 */
[----:B------:R-:W0:Y:S01]  /*0fd0*/  LDC R30, c[0x0][0x610] ;  /* 0x00018400ff1e7b82 */ /* 0x000e220000000800 */
[----:B-1-3--:R-:W-:Y:S05]  /*0fe0*/  @!P0 BRA `(.L_x_12) ;  /* 0x0000000000288947 */ /* 0x00afea0003800000 */
[----:B------:R-:W1:Y:S02]  /*0ff0*/  LDC R11, c[0x0][0x64c] ;  /* 0x00019300ff0b7b82 */ /* 0x000e640000000800 */
[----:B-1----:R-:W-:-:S05]  /*1000*/  IADD3 R11, P0, R22, R11, RZ ;  /* 0x0000000b160b7210 */ /* 0x002fca0007f1e0ff */
        /* <DEDUP_REMOVED lines=8> */
.L_x_12:
[----:B----4-:R-:W-:Y:S01]  /*1090*/  SHF.R.U64 R6, R6, R28, R7 ;  /* 0x0000001c06067219 */ /* 0x010fe20000001207 */
[----:B--2---:R-:W-:Y:S01]  /*10a0*/  VIADD R7, R25, 0xffffffff ;  /* 0xffffffff19077836 */ /* 0x004fe20000000000 */
[----:B------:R-:W-:Y:S01]  /*10b0*/  LOP3.LUT R13, R32, R13, RZ, 0xc0, !PT ;  /* 0x0000000d200d7212 */ /* 0x000fe200078ec0ff */
[----:B------:R-:W-:Y:S02]  /*10c0*/  IMAD.MOV R15, RZ, RZ, -R15 ;  /* 0x000000ffff0f7224 */ /* 0x000fe400078e0a0f */
[----:B------:R-:W-:Y:S01]  /*10d0*/  IMAD.MOV R8, RZ, RZ, -R6 ;  /* 0x000000ffff087224 */ /* 0x000fe200078e0a06 */
[----:B------:R-:W-:Y:S01]  /*10e0*/  LOP3.LUT R7, R20, R7, RZ, 0xc0, !PT ;  /* 0x0000000714077212 */ /* 0x000fe200078ec0ff */
[----:B------:R-:W-:Y:S02]  /*10f0*/  IMAD R13, R12, R6, R13 ;  /* 0x000000060c0d7224 */ /* 0x000fe400078e020d */
[----:B------:R-:W-:Y:S02]  /*1100*/  @P1 IMAD R2, R19, R15, R14 ;  /* 0x0000000f13021224 */ /* 0x000fe400078e020e */
[----:B0-----:R-:W-:-:S02]  /*1110*/  IMAD R6, R8, R29, R22 ;  /* 0x0000001d08067224 */ /* 0x001fc400078e0216 */
[----:B------:R-:W-:Y:S02]  /*1120*/  IMAD R2, R13, R30, R2 ;  /* 0x0000001e0d027224 */ /* 0x000fe400078e0202 */
[----:B------:R-:W-:Y:S02]  /*1130*/  IMAD R19, R6, R25, R7 ;  /* 0x0000001906137224 */ /* 0x000fe400078e0207 */
[----:B------:R-:W-:-:S03]  /*1140*/  IMAD.MOV.U32 R8, RZ, RZ, 0x1 ;  /* 0x00000001ff087424 */ /* 0x000fc600078e00ff */
[----:B------:R-:W-:Y:S02]  /*1150*/  SEL R22, R19, R2, !P1 ;  /* 0x0000000213167207 */ /* 0x000fe40004800000 */
[----:B------:R-:W-:Y:S01]  /*1160*/  SEL R19, R2, R19, !P1 ;  /* 0x0000001302137207 */ /* 0x000fe20004800000 */
[----:B------:R-:W-:-:S07]  /*1170*/  IMAD.MOV.U32 R2, RZ, RZ, R31 ;  /* 0x000000ffff027224 */ /* 0x000fce00078e001f */
.L_x_10:
[----:B------:R-:W-:Y:S05]  /*1180*/  @!P2 BRA `(.L_x_13) ;  /* 0x000000840074a947 */ /* 0x000fea0003800000 */
[----:B------:R-:W-:-:S13]  /*1190*/  ISETP.GT.U32.AND P0, PT, R33, 0x1, PT ;  /* 0x000000012100780c */ /* 0x000fda0003f04070 */
[----:B------:R-:W-:Y:S05]  /*11a0*/  @P0 EXIT ;  /* 0x000000000000094d */ /* 0x000fea0003800000 */
.L_x_14:
[----:B------:R-:W-:-:S08]  /*11b0*/  NOP ;  /* 0x0000000000007918 */ /* 0x000fd00000000000 */
[----:B------:R-:W1:Y:S02]  /*11c0*/  USETMAXREG.TRY_ALLOC.CTAPOOL UP0, 0xe8 ;  /* 0x000000e8000079c8 */ /* 0x000e640008000600 */
[----:B-1----:R-:W-:-:S13]  /*11d0*/  PLOP3.LUT P0, PT, PT, PT, UP0, 0x80, 0x0 ;  /* 0x000000000000781c */ /* 0x002fda0003f0f008 */
[----:B------:R-:W-:Y:S05]  /*11e0*/  @!P0 BRA `(.L_x_14) ;  /* 0xfffffffc00f08947 */ /* 0x000fea000383ffff */
[----:B------:R-:W-:-:S13]  /*11f0*/  LOP3.LUT P0, RZ, R8, 0xff, RZ, 0xc0, !PT ;  /* 0x000000ff08ff7812 */ /* 0x000fda000780c0ff */
[----:B------:R-:W-:Y:S05]  /*1200*/  @!P0 EXIT ;  /* 0x000000000000894d */ /* 0x000fea0003800000 */
[----:B------:R-:W1:Y:S01]  /*1210*/  S2UR UR4, SR_CgaCtaId ;  /* 0x00000000000479c3 */ /* 0x000e620000008800 */
[----:B------:R-:W-:Y:S01]  /*1220*/  VIADD R6, R5, 0xffffffff ;  /* 0xffffffff05067836 */ /* 0x000fe20000000000 */
[----:B------:R-:W-:Y:S01]  /*1230*/  SHF.R.S32.HI R0, RZ, 0x1f, R3 ;  /* 0x0000001fff007819 */ /* 0x000fe20000011403 */
[----:B------:R-:W-:Y:S01]  /*1240*/  UMOV UR42, 0x400 ;  /* 0x00000400002a7882 */ /* 0x000fe20000000000 */
[----:B------:R-:W-:Y:S01]  /*1250*/  UISETP.LT.AND UP0, UPT, UR37, 0x1, UPT ;  /* 0x000000012500788c */ /* 0x000fe2000bf01270 */
[----:B------:R-:W-:Y:S01]  /*1260*/  LOP3.LUT R170, R16, 0x1, RZ, 0xfc, !PT ;  /* 0x0000000110aa7812 */ /* 0x000fe200078efcff */
[----:B------:R-:W-:Y:S01]  /*1270*/  USHF.L.U32 UR41, UR37, 0x1, URZ ;  /* 0x0000000125297899 */ /* 0x000fe2000800063f */
[----:B------:R-:W-:Y:S01]  /*1280*/  R2UR UR43, R6 ;  /* 0x00000000062b72ca */ /* 0x000fe200000e0000 */
[----:B------:R-:W-:Y:S01]  /*1290*/  USEL UR45, UR37, 0x1, UP0 ;  /* 0x00000001252d7887 */ /* 0x000fe20008000000 */
[CC--:B------:R-:W-:Y:S02]  /*12a0*/  LEA.HI R4, R0.reuse, R3.reuse, RZ, 0x2 ;  /* 0x0000000300047211 */ /* 0x0c0fe400078f10ff */
[----:B------:R-:W-:Y:S01]  /*12b0*/  LEA.HI R0, R0, R3, RZ, 0x5 ;  /* 0x0000000300007211 */ /* 0x000fe200078f28ff */
[----:B------:R-:W-:Y:S01]  /*12c0*/  UIADD3 UR45, -UR45, UR37, URZ ;  /* 0x000000252d2d7290 */ /* 0x000fe2000fffe13f */
[----:B------:R-:W-:-:S02]  /*12d0*/  SHF.R.S32.HI R154, RZ, 0x2, R4 ;  /* 0x00000002ff9a7819 */ /* 0x000fc40000011404 */
[----:B------:R-:W-:Y:S02]  /*12e0*/  SHF.R.S32.HI R5, RZ, 0x1f, R4 ;  /* 0x0000001fff057819 */ /* 0x000fe40000011404 */
[----:B------:R-:W-:Y:S02]  /*12f0*/  LOP3.LUT R156, R4, 0xfffffffc, RZ, 0xc0, !PT ;  /* 0xfffffffc049c7812 */ /* 0x000fe400078ec0ff */
[----:B------:R-:W-:Y:S01]  /*1300*/  LEA.HI R5, R5, R154, RZ, 0x3 ;  /* 0x0000009a05057211 */ /* 0x000fe200078f18ff */
[----:B------:R-:W-:Y:S01]  /*1310*/  USHF.L.U32 UR43, UR43, 0x3, URZ ;  /* 0x000000032b2b7899 */ /* 0x000fe2000800063f */
[----:B------:R-:W-:Y:S01]  /*1320*/  ISETP.NE.AND P0, PT, R6, RZ, PT ;  /* 0x000000ff0600720c */ /* 0x000fe20003f05270 */
[----:B------:R-:W-:Y:S01]  /*1330*/  IMAD.IADD R156, R3, 0x1, -R156 ;  /* 0x00000001039c7824 */ /* 0x000fe200078e0a9c */
[----:B------:R-:W-:Y:S01]  /*1340*/  LOP3.LUT R5, R5, 0xfffffff8, RZ, 0xc0, !PT ;  /* 0xfffffff805057812 */ /* 0x000fe200078ec0ff */
[----:B-1----:R-:W-:Y:S01]  /*1350*/  ULEA UR42, UR4, UR42, 0x18 ;  /* 0x0000002a042a7291 */ /* 0x002fe2000f8ec03f */
[----:B------:R-:W-:Y:S01]  /*1360*/  SEL R171, RZ, 0x1, P0 ;  /* 0x00000001ffab7807 */ /* 0x000fe20000000000 */
[----:B------:R-:W-:Y:S01]  /*1370*/  IMAD.U32 R158, RZ, RZ, UR43 ;  /* 0x0000002bff9e7e24 */ /* 0x000fe2000f8e00ff */
[----:B------:R-:W-:Y:S01]  /*1380*/  ULDC UR4, c[0x0][0x284] ;  /* 0x0000a10000047ab9 */ /* 0x000fe20000000800 */
[----:B------:R-:W-:Y:S01]  /*1390*/  IMAD.IADD R154, R154, 0x1, -R5 ;  /* 0x000000019a9a7824 */ /* 0x000fe200078e0a05 */
[----:B------:R-:W-:Y:S01]  /*13a0*/  UIADD3 UR44, UR42, 0x60, URZ ;  /* 0x000000602a2c7890 */ /* 0x000fe2000fffe03f */
[----:B------:R-:W-:-:S02]  /*13b0*/  SHF.R.S32.HI R5, RZ, 0x5, R0 ;  /* 0x00000005ff057819 */ /* 0x000fc40000011400 */
[C---:B------:R-:W-:Y:S02]  /*13c0*/  LOP3.LUT R160, R158.reuse, 0x8, RZ, 0xc0, !PT ;  /* 0x000000089ea07812 */ /* 0x040fe400078ec0ff */
[--C-:B------:R-:W-:Y:S01]  /*13d0*/  SHF.R.S32.HI R155, RZ, 0x1f, R154.reuse ;  /* 0x0000001fff9b7819 */ /* 0x100fe2000001149a */
[C-C-:B------:R-:W-:Y:S01]  /*13e0*/  IMAD R161, R5.reuse, -0x10, -R154.reuse ;  /* 0xfffffff005a17824 */ /* 0x140fe200078e0a9a */
[----:B------:R-:W-:Y:S01]  /*13f0*/  LOP3.LUT R158, R158, 0x8, RZ, 0xc, !PT ;  /* 0x000000089e9e7812 */ /* 0x000fe200078e0cff */
[----:B------:R-:W-:Y:S01]  /*1400*/  IMAD.U32 R157, RZ, RZ, UR44 ;  /* 0x0000002cff9d7e24 */ /* 0x000fe2000f8e00ff */
[----:B------:R-:W-:Y:S01]  /*1410*/  LOP3.LUT R160, R160, 0x18, RZ, 0x3c, !PT ;  /* 0x00000018a0a07812 */ /* 0x000fe200078e3cff */
[----:B------:R-:W-:-:S04]  /*1420*/  IMAD.WIDE R154, R5, 0x10, R154 ;  /* 0x00000010059a7825 */ /* 0x000fc800078e029a */
[----:B------:R-:W-:Y:S02]  /*1430*/  VIADD R159, R157, UR43 ;  /* 0x0000002b9d9f7c36 */ /* 0x000fe40008000000 */
[----:B------:R-:W-:-:S07]  /*1440*/  VIADD R161, R161, UR4 ;  /* 0x00000004a1a17c36 */ /* 0x000fce0008000000 */
.L_x_290:
[----:B------:R-:W-:Y:S01]  /*1450*/  SHF.L.U32 R0, R171, 0x1f, RZ ;  /* 0x0000001fab007819 */ /* 0x000fe200000006ff */
[----:B------:R-:W-:Y:S02]  /*1460*/  ULDC UR4, c[0x0][0x28c] ;  /* 0x0000a30000047ab9 */ /* 0x000fe40000000800 */
[----:B------:R-:W-:Y:S01]  /*1470*/  ISETP.LT.AND P1, PT, RZ, UR4, PT ;  /* 0x00000004ff007c0c */ /* 0x000fe2000bf21270 */
[----:B------:R-:W1:Y:S02]  /*1480*/  SYNCS.PHASECHK.TRANS64.TRYWAIT P0, [R157+UR43], R0 ;  /* 0x000000009d0075a7 */ /* 0x000e64000800016b */
[----:B-1-34-:R-:W-:Y:S10]  /*1490*/  @!P0 BRA `(.L_x_15) ;  /* 0x0000009400548947 */ /* 0x01aff40003800000 */
.L_x_313:
[----:B------:R-:W-:Y:S05]  /*14a0*/  @P1 BRA `(.L_x_16) ;  /* 0x0000000000401947 */ /* 0x000fea0003800000 */
[----:B-1----:R-:W-:Y:S01]  /*14b0*/  MOV R0, 0x0 ;  /* 0x0000000000007802 */ /* 0x002fe20000000f00 */
[----:B------:R-:W-:Y:S01]  /*14c0*/  ULDC.64 UR4, c[0x4][0x68] ;  /* 0x01001a0000047ab9 */ /* 0x000fe20000000a00 */
[----:B------:R-:W-:Y:S01]  /*14d0*/  ULDC.64 UR6, c[0x4][0x8] ;  /* 0x0100020000067ab9 */ /* 0x000fe20000000a00 */
[----:B------:R-:W-:Y:S01]  /*14e0*/  IMAD.U32 R4, RZ, RZ, UR4 ;  /* 0x00000004ff047e24 */ /* 0x000fe2000f8e00ff */
[----:B------:R1:W2:Y:S01]  /*14f0*/  LDC.64 R14, c[0x4][R0] ;  /* 0x01000000000e7b82 */ /* 0x0002a20000000a00 */
[----:B------:R-:W-:Y:S01]  /*1500*/  IMAD.U32 R5, RZ, RZ, UR5 ;  /* 0x00000005ff057e24 */ /* 0x000fe2000f8e00ff */
[----:B------:R-:W-:Y:S01]  /*1510*/  ULDC.64 UR4, c[0x4][0x70] ;  /* 0x01001c0000047ab9 */ /* 0x000fe20000000a00 */
[----:B------:R-:W-:Y:S02]  /*1520*/  IMAD.U32 R10, RZ, RZ, UR6 ;  /* 0x00000006ff0a7e24 */ /* 0x000fe4000f8e00ff */
[----:B------:R-:W-:Y:S02]  /*1530*/  IMAD.U32 R6, RZ, RZ, UR4 ;  /* 0x00000004ff067e24 */ /* 0x000fe4000f8e00ff */
[----:B------:R-:W-:-:S02]  /*1540*/  IMAD.U32 R7, RZ, RZ, UR5 ;  /* 0x00000005ff077e24 */ /* 0x000fc4000f8e00ff */
[----:B------:R-:W-:Y:S02]  /*1550*/  IMAD.U32 R11, RZ, RZ, UR7 ;  /* 0x00000007ff0b7e24 */ /* 0x000fe4000f8e00ff */
[----:B------:R-:W-:Y:S02]  /*1560*/  IMAD.MOV.U32 R8, RZ, RZ, 0x1e1 ;  /* 0x000001e1ff087424 */ /* 0x000fe400078e00ff */
[----:B0-----:R-:W-:Y:S02]  /*1570*/  IMAD.MOV.U32 R12, RZ, RZ, 0x1 ;  /* 0x00000001ff0c7424 */ /* 0x001fe400078e00ff */
[----:B-1----:R-:W-:-:S07]  /*1580*/  IMAD.MOV.U32 R13, RZ, RZ, RZ ;  /* 0x000000ffff0d7224 */ /* 0x002fce00078e00ff */
[----:B------:R-:W-:-:S07]  /*1590*/  LEPC R20, `(.L_x_16) ;  /* 0x000000001014794e */ /* 0x000fce0000000000 */
[----:B--2--5:R-:W-:Y:S05]  /*15a0*/  CALL.ABS.NOINC R14 ;  /* 0x000000000e007343 */ /* 0x024fea0003c00000 */
.L_x_16:
[----:B------:R-:W-:-:S13]  /*15b0*/  ISETP.NE.AND P0, PT, R170, 0x3, PT ;  /* 0x00000003aa00780c */ /* 0x000fda0003f05270 */
[----:B------:R-:W-:Y:S05]  /*15c0*/  @!P0 BRA `(.L_x_17) ;  /* 0x0000000000048947 */ /* 0x000fea0003800000 */
[----:B------:R-:W-:Y:S01]  /*15d0*/  BPT.TRAP 0x1 ;  /* 0x000000040000795c */ /* 0x000fe20000300000 */
.L_x_17:
[----:B------:R-:W-:Y:S02]  /*15e0*/  IMAD.U32 R3, RZ, RZ, UR36 ;  /* 0x00000024ff037e24 */ /* 0x000fe4000f8e00ff */
[----:B-1----:R-:W-:-:S03]  /*15f0*/  IMAD.U32 R0, RZ, RZ, UR40 ;  /* 0x00000028ff007e24 */ /* 0x002fc6000f8e00ff */
[----:B------:R-:W-:Y:S02]  /*1600*/  LEA R3, R3, UR42, 0x3 ;  /* 0x0000002a03037c11 */ /* 0x000fe4000f8e18ff */
[----:B------:R-:W-:-:S04]  /*1610*/  SHF.L.U32 R0, R0, 0x1f, RZ ;  /* 0x0000001f00007819 */ /* 0x000fc800000006ff */
[----:B------:R1:W2:Y:S01]  /*1620*/  SYNCS.PHASECHK.TRANS64.TRYWAIT P1, [R3+URZ], R0 ;  /* 0x00000000030075a7 */ /* 0x0002a2000802017f */
[----:B------:R-:W-:Y:S05]  /*1630*/  @!P0 BRA `(.L_x_18) ;  /* 0x0000000000048947 */ /* 0x000fea0003800000 */
[----:B------:R-:W-:Y:S01]  /*1640*/  BPT.TRAP 0x1 ;  /* 0x000000040000795c */ /* 0x000fe20000300000 */
.L_x_18:
[----:B------:R-:W-:-:S05]  /*1650*/  IMAD.U32 R4, RZ, RZ, UR45 ;  /* 0x0000002dff047e24 */ /* 0x000fca000f8e00ff */
[----:B------:R-:W-:Y:S01]  /*1660*/  ISETP.GE.AND P2, PT, R4, 0x1, PT ;  /* 0x000000010400780c */ /* 0x000fe20003f46270 */
[----:B--2---:R-:W-:-:S12]  /*1670*/  @P1 BRA `(.L_x_19) ;  /* 0x0000000000081947 */ /* 0x004fd80003800000 */
[----:B------:R-:W2:Y:S02]  /*1680*/  SYNCS.PHASECHK.TRANS64.TRYWAIT P1, [R3+URZ], R0 ;  /* 0x00000000030075a7 */ /* 0x000ea4000802017f */
[----:B--2---:R-:W-:Y:S05]  /*1690*/  @!P1 BRA `(.L_x_20) ;  /* 0x0000009000e89947 */ /* 0x004fea0003800000 */
.L_x_19:
[----:B------:R-:W-:Y:S05]  /*16a0*/  WARPSYNC.ALL ;  /* 0x0000000000007948 */ /* 0x000fea0003800000 */
[----:B------:R-:W-:Y:S01]  /*16b0*/  UIADD3 UR4, UR42, 0x180, URZ ;  /* 0x000001802a047890 */ /* 0x000fe2000fffe03f */
[----:B------:R-:W-:Y:S01]  /*16c0*/  WARPGROUP.ARRIVE ;  /* 0x00000000000079c5 */ /* 0x000fe20000000000 */
[----:B------:R-:W-:Y:S02]  /*16d0*/  UIADD3 UR5, UR42, 0x28180, URZ ;  /* 0x000281802a057890 */ /* 0x000fe4000fffe03f */
[----:B------:R-:W-:Y:S02]  /*16e0*/  USHF.R.U32.HI UR4, URZ, 0x4, UR4 ;  /* 0x000000043f047899 */ /* 0x000fe40008011604 */
[----:B------:R-:W-:-:S02]  /*16f0*/  USHF.R.U32.HI UR5, URZ, 0x4, UR5 ;  /* 0x000000043f057899 */ /* 0x000fc40008011605 */
[----:B------:R-:W-:Y:S02]  /*1700*/  ULOP3.LUT UR4, UR4, 0x3fff, URZ, 0xc0, !UPT ;  /* 0x00003fff04047892 */ /* 0x000fe4000f8ec03f */
[----:B------:R-:W-:Y:S02]  /*1710*/  ULOP3.LUT UR5, UR5, 0x3fff, URZ, 0xc0, !UPT ;  /* 0x00003fff05057892 */ /* 0x000fe4000f8ec03f */
[----:B------:R-:W-:Y:S02]  /*1720*/  ULOP3.LUT UR4, UR4, 0x10000, URZ, 0xfc, !UPT ;  /* 0x0001000004047892 */ /* 0x000fe4000f8efc3f */
[----:B------:R-:W-:Y:S02]  /*1730*/  ULOP3.LUT UR5, UR5, 0x10000, URZ, 0xfc, !UPT ;  /* 0x0001000005057892 */ /* 0x000fe4000f8efc3f */
[----:B------:R-:W-:Y:S02]  /*1740*/  ULEA UR8, UR36, UR4, 0xb ;  /* 0x0000000424087291 */ /* 0x000fe4000f8e583f */
[----:B------:R-:W-:Y:S01]  /*1750*/  ULEA UR6, UR36, UR5, 0xd ;  /* 0x0000000524067291 */ /* 0x000fe2000f8e683f */
[----:B------:R-:W-:Y:S01]  /*1760*/  UMOV UR9, 0x40000040 ;  /* 0x4000004000097882 */ /* 0x000fe20000000000 */
[----:B------:R-:W-:Y:S01]  /*1770*/  UMOV UR11, 0x40000040 ;  /* 0x40000040000b7882 */ /* 0x000fe20000000000 */
[----:B------:R-:W-:-:S02]  /*1780*/  UIADD3 UR12, UR8, 0x2, URZ ;  /* 0x00000002080c7890 */ /* 0x000fc4000fffe03f */
[----:B------:R-:W-:Y:S02]  /*1790*/  UIADD3 UR14, UR6, 0x2, URZ ;  /* 0x00000002060e7890 */ /* 0x000fe4000fffe03f */
[----:B------:R-:W-:Y:S01]  /*17a0*/  UMOV UR10, UR6 ;  /* 0x00000006000a7c82 */ /* 0x000fe20008000000 */
[----:B------:R-:W-:Y:S01]  /*17b0*/  UMOV UR13, 0x40000040 ;  /* 0x40000040000d7882 */ /* 0x000fe20000000000 */
[----:B------:R-:W-:Y:S01]  /*17c0*/  HGMMA.64x256x8.F32.TF32 R24, gdesc[UR8], RZ, !UPT, gsb0 ;  /* 0x07e00000081879f0 */ /* 0x000fe2000c0028ff */
[----:B------:R-:W-:Y:S01]  /*17d0*/  UMOV UR15, 0x40000040 ;  /* 0x40000040000f7882 */ /* 0x000fe20000000000 */
[----:B------:R-:W-:Y:S01]  /*17e0*/  UIADD3 UR10, UR6, 0x1806, URZ ;  /* 0x00001806060a7890 */ /* 0x000fe2000fffe03f */
[----:B------:R-:W-:Y:S01]  /*17f0*/  UMOV UR9, 0x40000040 ;  /* 0x4000004000097882 */ /* 0x000fe20000000000 */
[----:B------:R-:W-:Y:S01]  /*1800*/  UMOV UR11, 0x40000040 ;  /* 0x40000040000b7882 */ /* 0x000fe20000000000 */
[----:B------:R-:W-:Y:S02]  /*1810*/  WARPGROUP.DEPBAR.LE gsb0, 0x0 ;  /* 0x00008000000079c5 */ /* 0x000fe40000010000 */
[----:B------:R-:W-:-:S15]  /*1820*/  WARPGROUP.ARRIVE ;  /* 0x00000000000079c5 */ /* 0x000fde0000000000 */
[----:B------:R-:W-:-:S06]  /*1830*/  NOP ;  /* 0x0000000000007918 */ /* 0x000fcc0000000000 */
[----:B------:R-:W-:Y:S01]  /*1840*/  HGMMA.64x256x8.F32.TF32 R24, gdesc[UR12], R24, gsb0 ;  /* 0x07e000000c1879f0 */ /* 0x000fe20008002818 */
[----:B------:R-:W-:Y:S02]  /*1850*/  UIADD3 UR12, UR8, 0x4, URZ ;  /* 0x00000004080c7890 */ /* 0x000fe4000fffe03f */
[----:B------:R-:W-:Y:S01]  /*1860*/  UIADD3 UR14, UR6, 0x4, URZ ;  /* 0x00000004060e7890 */ /* 0x000fe2000fffe03f */
[----:B------:R-:W-:Y:S01]  /*1870*/  UMOV UR13, 0x40000040 ;  /* 0x40000040000d7882 */ /* 0x000fe20000000000 */
[----:B------:R-:W-:Y:S01]  /*1880*/  UMOV UR15, 0x40000040 ;  /* 0x40000040000f7882 */ /* 0x000fe20000000000 */
[----:B------:R-:W-:Y:S02]  /*1890*/  WARPGROUP.DEPBAR.LE gsb0, 0x0 ;  /* 0x00008000000079c5 */ /* 0x000fe40000010000 */
[----:B------:R-:W-:-:S15]  /*18a0*/  WARPGROUP.ARRIVE ;  /* 0x00000000000079c5 */ /* 0x000fde0000000000 */
[----:B------:R-:W-:-:S05]  /*18b0*/  NOP ;  /* 0x0000000000007918 */ /* 0x000fca0000000000 */
        /* <DEDUP_REMOVED lines=93> */
[----:B------:R-:W-:Y:S01]  /*1e90*/  UIADD3 UR8, UR8, 0x606, URZ ;  /* 0x0000060608087890 */ /* 0x000fe2000fffe03f */
[----:B------:R-:W-:Y:S02]  /*1ea0*/  WARPGROUP.DEPBAR.LE gsb0, 0x0 ;  /* 0x00008000000079c5 */ /* 0x000fe40000010000 */
[----:B------:R-:W-:-:S15]  /*1eb0*/  WARPGROUP.ARRIVE ;  /* 0x00000000000079c5 */ /* 0x000fde0000000000 */
[----:B------:R-:W-:-:S04]  /*1ec0*/  NOP ;  /* 0x0000000000007918 */ /* 0x000fc80000000000 */
[----:B------:R-:W-:Y:S03]  /*1ed0*/  HGMMA.64x256x8.F32.TF32 R24, gdesc[UR12], R24, gsb0 ;  /* 0x07e000000c1879f0 */ /* 0x000fe60008002818 */
[----:B------:R-:W-:Y:S02]  /*1ee0*/  WARPGROUP.DEPBAR.LE gsb0, 0x0 ;  /* 0x00008000000079c5 */ /* 0x000fe40000010000 */
[----:B------:R-:W-:-:S15]  /*1ef0*/  WARPGROUP.ARRIVE ;  /* 0x00000000000079c5 */ /* 0x000fde0000000000 */
[----:B------:R-:W-:-:S08]  /*1f00*/  NOP ;  /* 0x0000000000007918 */ /* 0x000fd00000000000 */
[----:B------:R-:W-:Y:S03]  /*1f10*/  HGMMA.64x256x8.F32.TF32 R24, gdesc[UR8], R24, gsb0 ;  /* 0x07e00000081879f0 */ /* 0x000fe60008002818 */
[----:B------:R-:W-:Y:S02]  /*1f20*/  WARPGROUP.DEPBAR.LE gsb0, 0x0 ;  /* 0x00008000000079c5 */ /* 0x000fe40000010000 */
[----:B------:R-:W-:Y:S05]  /*1f30*/  @!P2 BRA `(.L_x_21) ;  /* 0x00000008009ca947 */ /* 0x000fea0003800000 */
[----:B------:R-:W-:Y:S01]  /*1f40*/  UIADD3 UR9, UR36, 0x1, URZ ;  /* 0x0000000124097890 */ /* 0x000fe2000fffe03f */
[----:B-12---:R-:W-:Y:S01]  /*1f50*/  IMAD.U32 R0, RZ, RZ, UR45 ;  /* 0x0000002dff007e24 */ /* 0x006fe2000f8e00ff */
[----:B------:R-:W-:Y:S02]  /*1f60*/  UMOV UR7, UR36 ;  /* 0x0000002400077c82 */ /* 0x000fe40008000000 */
[----:B------:R-:W-:-:S04]  /*1f70*/  UISETP.NE.AND UP0, UPT, UR9, 0x5, UPT ;  /* 0x000000050900788c */ /* 0x000fc8000bf05270 */
[----:B------:R-:W-:Y:S02]  /*1f80*/  USEL UR6, URZ, 0x1, UP0 ;  /* 0x000000013f067887 */ /* 0x000fe40008000000 */
[----:B------:R-:W-:Y:S02]  /*1f90*/  USEL UR9, UR9, URZ, UP0 ;  /* 0x0000003f09097287 */ /* 0x000fe40008000000 */
[----:B------:R-:W-:-:S06]  /*1fa0*/  ULOP3.LUT UR6, UR40, UR6, URZ, 0x3c, !UPT ;  /* 0x0000000628067292 */ /* 0x000fcc000f8e3c3f */
[----:B------:R-:W-:-:S07]  /*1fb0*/  IMAD.U32 R5, RZ, RZ, UR6 ;  /* 0x00000006ff057e24 */ /* 0x000fce000f8e00ff */
.L_x_28:
[----:B-12---:R-:W-:Y:S05]  /*1fc0*/  @!P0 BRA `(.L_x_22) ;  /* 0x0000000000048947 */ /* 0x006fea0003800000 */
[----:B------:R-:W-:Y:S01]  /*1fd0*/  BPT.TRAP 0x1 ;  /* 0x000000040000795c */ /* 0x000fe20000300000 */
.L_x_22:
[----:B------:R-:W-:Y:S01]  /*1fe0*/  ULEA UR6, UR9, UR42, 0x3 ;  /* 0x0000002a09067291 */ /* 0x000fe2000f8e183f */
[----:B------:R-:W-:-:S08]  /*1ff0*/  SHF.L.U32 R3, R5, 0x1f, RZ ;  /* 0x0000001f05037819 */ /* 0x000fd000000006ff */
[----:B------:R1:W2:Y:S01]  /*2000*/  SYNCS.PHASECHK.TRANS64.TRYWAIT P1, [UR6], R3 ;  /* 0x00000003ff0075a7 */ /* 0x0002a20008020146 */
[----:B------:R-:W-:Y:S05]  /*2010*/  @!P0 BRA `(.L_x_23) ;  /* 0x0000000000048947 */ /* 0x000fea0003800000 */
[----:B------:R-:W-:Y:S01]  /*2020*/  BPT.TRAP 0x1 ;  /* 0x000000040000795c */ /* 0x000fe20000300000 */
.L_x_23:
[----:B--2---:R-:W-:Y:S05]  /*2030*/  @P1 BRA `(.L_x_24) ;  /* 0x0000000000081947 */ /* 0x004fea0003800000 */
[----:B------:R-:W2:Y:S02]  /*2040*/  SYNCS.PHASECHK.TRANS64.TRYWAIT P1, [UR6], R3 ;  /* 0x00000003ff0075a7 */ /* 0x000ea40008020146 */
[----:B--2---:R-:W-:Y:S05]  /*2050*/  @!P1 BRA `(.L_x_25) ;  /* 0x00000088008c9947 */ /* 0x004fea0003800000 */
.L_x_24:
[----:B------:R-:W-:Y:S01]  /*2060*/  ULEA UR8, UR9, UR5, 0xd ;  /* 0x0000000509087291 */ /* 0x000fe2000f8e683f */
[----:B------:R-:W-:Y:S01]  /*2070*/  WARPGROUP.ARRIVE ;  /* 0x00000000000079c5 */ /* 0x000fe20000000000 */
[----:B------:R-:W-:Y:S01]  /*2080*/  ULEA UR6, UR9, UR4, 0xb ;  /* 0x0000000409067291 */ /* 0x000fe2000f8e583f */
[----:B------:R-:W-:Y:S01]  /*2090*/  UMOV UR15, 0x40000040 ;  /* 0x40000040000f7882 */ /* 0x000fe20000000000 */
[----:B------:R-:W-:-:S03]  /*20a0*/  UMOV UR13, 0x40000040 ;  /* 0x40000040000d7882 */ /* 0x000fc60000000000 */
[----:B------:R-:W-:Y:S02]  /*20b0*/  UMOV UR14, UR8 ;  /* 0x00000008000e7c82 */ /* 0x000fe40008000000 */
[----:B------:R-:W-:Y:S02]  /*20c0*/  UMOV UR12, UR6 ;  /* 0x00000006000c7c82 */ /* 0x000fe40008000000 */
[----:B------:R-:W-:Y:S01]  /*20d0*/  HGMMA.64x256x8.F32.TF32 R24, gdesc[UR12], R24, gsb0 ;  /* 0x07e000000c1879f0 */ /* 0x000fe20008002818 */
[----:B------:R-:W-:Y:S02]  /*20e0*/  UIADD3 UR14, UR8, 0x2, URZ ;  /* 0x00000002080e7890 */ /* 0x000fe4000fffe03f */
[----:B------:R-:W-:Y:S01]  /*20f0*/  UIADD3 UR12, UR6, 0x2, URZ ;  /* 0x00000002060c7890 */ /* 0x000fe2000fffe03f */
[----:B------:R-:W-:Y:S01]  /*2100*/  UMOV UR15, 0x40000040 ;  /* 0x40000040000f7882 */ /* 0x000fe20000000000 */
[----:B------:R-:W-:Y:S01]  /*2110*/  UMOV UR13, 0x40000040 ;  /* 0x40000040000d7882 */ /* 0x000fe20000000000 */
[----:B------:R-:W-:-:S02]  /*2120*/  WARPGROUP.DEPBAR.LE gsb0, 0x0 ;  /* 0x00008000000079c5 */ /* 0x000fc40000010000 */
        /* <DEDUP_REMOVED lines=114> */
[----:B------:R-:W-:Y:S03]  /*2850*/  HGMMA.64x256x8.F32.TF32 R24, gdesc[UR12], R24, gsb0 ;  /* 0x07e000000c1879f0 */ /* 0x000fe60008002818 */
[----:B------:R-:W-:Y:S02]  /*2860*/  WARPGROUP.DEPBAR.LE gsb0, 0x0 ;  /* 0x00008000000079c5 */ /* 0x000fe40000010000 */
[----:B------:R-:W-:Y:S05]  /*2870*/  @!P0 BRA `(.L_x_26) ;  /* 0x0000000000048947 */ /* 0x000fea0003800000 */
[----:B------:R-:W-:Y:S01]  /*2880*/  BPT.TRAP 0x1 ;  /* 0x000000040000795c */ /* 0x000fe20000300000 */
.L_x_26:
[----:B------:R-:W-:Y:S01]  /*2890*/  ULEA UR6, UR7, UR42, 0x3 ;  /* 0x0000002a07067291 */ /* 0x000fe2000f8e183f */
[----:B------:R-:W-:-:S03]  /*28a0*/  ISETP.GT.U32.AND P1, PT, R16, 0x1, PT ;  /* 0x000000011000780c */ /* 0x000fc60003f24070 */
[----:B------:R-:W-:-:S04]  /*28b0*/  UIADD3 UR6, UR6, 0x28, URZ ;  /* 0x0000002806067890 */ /* 0x000fc8000fffe03f */
[----:B------:R-:W-:-:S09]  /*28c0*/  UPRMT UR6, URZ, 0x654, UR6 ;  /* 0x000006543f067896 */ /* 0x000fd20008000006 */
[----:B------:R-:W-:Y:S01]  /*28d0*/  SYNCS.ARRIVE.TRANS64.RED.A1T0 RZ, [UR6], RZ ;  /* 0x000000ffffff79a7 */ /* 0x000fe20008100406 */
[----:B------:R-:W-:Y:S05]  /*28e0*/  @P1 BRA `(.L_x_27) ;  /* 0x0000000000041947 */ /* 0x000fea0003800000 */
[----:B------:R-:W-:Y:S01]  /*28f0*/  BPT.TRAP 0x1 ;  /* 0x000000040000795c */ /* 0x000fe20000300000 */
.L_x_27:
[----:B------:R-:W-:Y:S01]  /*2900*/  UIADD3 UR9, UR9, 0x1, URZ ;  /* 0x0000000109097890 */ /* 0x000fe2000fffe03f */
[C---:B------:R-:W-:Y:S01]  /*2910*/  ISETP.GT.AND P1, PT, R0.reuse, 0x1, PT ;  /* 0x000000010000780c */ /* 0x040fe20003f24270 */
[----:B------:R-:W-:Y:S01]  /*2920*/  UIADD3 UR7, UR7, 0x1, URZ ;  /* 0x0000000107077890 */ /* 0x000fe2000fffe03f */
[----:B------:R-:W-:Y:S01]  /*2930*/  VIADD R0, R0, 0xffffffff ;  /* 0xffffffff00007836 */ /* 0x000fe20000000000 */
[----:B------:R-:W-:Y:S02]  /*2940*/  UISETP.NE.AND UP0, UPT, UR9, 0x5, UPT ;  /* 0x000000050900788c */ /* 0x000fe4000bf05270 */
[----:B------:R-:W-:Y:S02]  /*2950*/  UISETP.NE.AND UP1, UPT, UR7, 0x5, UPT ;  /* 0x000000050700788c */ /* 0x000fe4000bf25270 */
[----:B------:R-:W-:Y:S02]  /*2960*/  USEL UR6, URZ, 0x1, UP0 ;  /* 0x000000013f067887 */ /* 0x000fe40008000000 */
[----:B------:R-:W-:-:S02]  /*2970*/  USEL UR9, UR9, URZ, UP0 ;  /* 0x0000003f09097287 */ /* 0x000fc40008000000 */
[----:B------:R-:W-:Y:S02]  /*2980*/  USEL UR7, UR7, URZ, UP1 ;  /* 0x0000003f07077287 */ /* 0x000fe40008800000 */
[----:B------:R-:W-:Y:S01]  /*2990*/  LOP3.LUT R5, R5, UR6, RZ, 0x3c, !PT ;  /* 0x0000000605057c12 */ /* 0x000fe2000f8e3cff */
[----:B------:R-:W-:Y:S09]  /*29a0*/  @P1 BRA `(.L_x_28) ;  /* 0xfffffff400841947 */ /* 0x000ff2000383ffff */
.L_x_21:
[----:B-12---:R-:W1:Y:S01]  /*29b0*/  LDC R0, c[0x0][0x28c] ;  /* 0x0000a300ff007b82 */ /* 0x006e620000000800 */
[----:B------:R2:W-:Y:S01]  /*29c0*/  SYNCS.ARRIVE.TRANS64.A1T0 RZ, [R158+UR44], RZ ;  /* 0x000000ff9eff79a7 */ /* 0x0005e2000810002c */
[----:B-1----:R-:W-:-:S13]  /*29d0*/  ISETP.GE.AND P1, PT, R0, 0x1, PT ;  /* 0x000000010000780c */ /* 0x002fda0003f26270 */
[----:B--2---:R-:W-:Y:S05]  /*29e0*/  @!P1 BRA `(.L_x_29) ;  /* 0x0000000000349947 */ /* 0x004fea0003800000 */
[----:B------:R-:W-:Y:S05]  /*29f0*/  @!P0 BRA `(.L_x_30) ;  /* 0x0000000000048947 */ /* 0x000fea0003800000 */
[----:B------:R-:W-:Y:S01]  /*2a00*/  BPT.TRAP 0x1 ;  /* 0x000000040000795c */ /* 0x000fe20000300000 */
.L_x_30:
[----:B------:R-:W-:Y:S01]  /*2a10*/  UIADD3 UR6, UR45, UR36, URZ ;  /* 0x000000242d067290 */ /* 0x000fe2000fffe03f */
[----:B------:R-:W-:-:S03]  /*2a20*/  ISETP.GT.U32.AND P0, PT, R16, 0x1, PT ;  /* 0x000000011000780c */ /* 0x000fc60003f04070 */
[----:B------:R-:W-:-:S04]  /*2a30*/  UIMAD.WIDE.U32 UR4, UR6, -0x33333333, URZ ;  /* 0xcccccccd060478a5 */ /* 0x000fc8000f8e003f */
[----:B------:R-:W-:-:S04]  /*2a40*/  USHF.R.U32.HI UR4, URZ, 0x2, UR5 ;  /* 0x000000023f047899 */ /* 0x000fc80008011605 */
[----:B------:R-:W-:-:S04]  /*2a50*/  UIMAD UR6, UR4, -0x5, UR6 ;  /* 0xfffffffb040678a4 */ /* 0x000fc8000f8e0206 */
[----:B------:R-:W-:-:S04]  /*2a60*/  ULEA UR6, UR6, UR42, 0x3 ;  /* 0x0000002a06067291 */ /* 0x000fc8000f8e183f */
[----:B------:R-:W-:-:S04]  /*2a70*/  UIADD3 UR6, UR6, 0x28, URZ ;  /* 0x0000002806067890 */ /* 0x000fc8000fffe03f */
[----:B------:R-:W-:-:S09]  /*2a80*/  UPRMT UR6, URZ, 0x654, UR6 ;  /* 0x000006543f067896 */ /* 0x000fd20008000006 */
[----:B------:R-:W-:Y:S01]  /*2a90*/  SYNCS.ARRIVE.TRANS64.RED.A1T0 RZ, [UR6], RZ ;  /* 0x000000ffffff79a7 */ /* 0x000fe20008100406 */
[----:B------:R-:W-:Y:S05]  /*2aa0*/  @P0 BRA `(.L_x_29) ;  /* 0x0000000000040947 */ /* 0x000fea0003800000 */
[----:B------:R-:W-:Y:S01]  /*2ab0*/  BPT.TRAP 0x1 ;  /* 0x000000040000795c */ /* 0x000fe20000300000 */
.L_x_29:
[----:B------:R-:W-:Y:S01]  /*2ac0*/  SHF.L.U32 R0, R171, 0x1f, RZ ;  /* 0x0000001fab007819 */ /* 0x000fe200000006ff */
[----:B------:R-:W-:Y:S01]  /*2ad0*/  UIADD3 UR36, UR41, UR36, URZ ;  /* 0x0000002429247290 */ /* 0x000fe2000fffe03f */
[----:B------:R-:W1:Y:S01]  /*2ae0*/  LDC R7, c[0x0][0x288] ;  /* 0x0000a200ff077b82 */ /* 0x000e620000000800 */
[----:B------:R-:W-:Y:S01]  /*2af0*/  UISETP.GE.U32.AND UP1, UPT, UR41, 0x5, UPT ;  /* 0x000000052900788c */ /* 0x000fe2000bf26070 */
[----:B------:R-:W-:Y:S01]  /*2b00*/  IMAD.SHL.U32 R8, R156, 0x2, RZ ;  /* 0x000000029c087824 */ /* 0x000fe200078e00ff */
[----:B------:R-:W-:Y:S02]  /*2b10*/  UISETP.GT.U32.AND UP0, UPT, UR36, 0x4, UPT ;  /* 0x000000042400788c */ /* 0x000fe4000bf04070 */
[----:B------:R-:W-:Y:S02]  /*2b20*/  UIMAD.WIDE.U32 UR4, UR36, -0x33333333, URZ ;  /* 0xcccccccd240478a5 */ /* 0x000fe4000f8e003f */
[----:B------:R-:W-:Y:S01]  /*2b30*/  UISETP.LT.U32.AND UP0, UPT, UR41, 0x5, UP0 ;  /* 0x000000052900788c */ /* 0x000fe20008701070 */
[----:B------:R-:W2:Y:S01]  /*2b40*/  SYNCS.PHASECHK.TRANS64.TRYWAIT P0, [R157+UR43+0x10], R0 ;  /* 0x000010009d0075a7 */ /* 0x000ea2000800016b */
[----:B------:R-:W-:Y:S01]  /*2b50*/  USHF.R.U32.HI UR4, URZ, 0x2, UR5 ;  /* 0x000000023f047899 */ /* 0x000fe20008011605 */
[----:B------:R-:W-:Y:S01]  /*2b60*/  SHF.R.S32.HI R9, RZ, 0x1f, R8 ;  /* 0x0000001fff097819 */ /* 0x000fe20000011408 */
[----:B------:R-:W-:-:S02]  /*2b70*/  USEL UR6, URZ, 0x1, !UP0 ;  /* 0x000000013f067887 */ /* 0x000fc4000c000000 */
[----:B------:R-:W-:Y:S02]  /*2b80*/  UIMAD UR36, UR4, -0x5, UR36 ;  /* 0xfffffffb042478a4 */ /* 0x000fe4000f8e0224 */
[----:B------:R-:W-:-:S04]  /*2b90*/  ULOP3.LUT UR40, UR40, UR6, URZ, 0x3c, !UPT ;  /* 0x0000000628287292 */ /* 0x000fc8000f8e3c3f */
[----:B------:R-:W-:Y:S01]  /*2ba0*/  @UP1 ULOP3.LUT UR40, UR40, 0x1, UR4, 0x78, !UPT ;  /* 0x0000000128281892 */ /* 0x000fe2000f8e7804 */
[----:B-12---:R-:W-:Y:S11]  /*2bb0*/  @!P0 BRA `(.L_x_31) ;  /* 0x0000007c00cc8947 */ /* 0x006ff60003800000 */
.L_x_314:
[----:B------:R-:W-:Y:S01]  /*2bc0*/  IMAD.SHL.U32 R6, R19, 0x40, RZ ;  /* 0x0000004013067824 */ /* 0x000fe200078e00ff */
[----:B------:R-:W-:Y:S01]  /*2bd0*/  ULDC UR6, c[0x0][0x284] ;  /* 0x0000a10000067ab9 */ /* 0x000fe20000000800 */
[----:B------:R-:W-:Y:S01]  /*2be0*/  IMAD.SHL.U32 R14, R22, 0x100, RZ ;  /* 0x00000100160e7824 */ /* 0x000fe200078e00ff */
[----:B------:R-:W-:Y:S01]  /*2bf0*/  SHF.R.S32.HI R165, RZ, 0x1f, R2 ;  /* 0x0000001fffa57819 */ /* 0x000fe20000011402 */
[----:B------:R-:W-:Y:S01]  /*2c00*/  ULDC.64 UR4, c[0x0][0x5d0] ;  /* 0x0001740000047ab9 */ /* 0x000fe20000000a00 */
[----:B------:R-:W-:Y:S01]  /*2c10*/  ISETP.GE.AND P0, PT, R6, UR6, PT ;  /* 0x0000000606007c0c */ /* 0x000fe2000bf06270 */
[----:B------:R-:W-:Y:S01]  /*2c20*/  IMAD.WIDE.U32 R4, R2, UR4, R8 ;  /* 0x0000000402047c25 */ /* 0x000fe2000f8e0008 */
[----:B------:R-:W-:Y:S02]  /*2c30*/  SHF.R.S32.HI R15, RZ, 0x1f, R14 ;  /* 0x0000001fff0f7819 */ /* 0x000fe4000001140e */
[C---:B------:R-:W-:Y:S01]  /*2c40*/  ISETP.GE.OR P0, PT, R14.reuse, R7, P0 ;  /* 0x000000070e00720c */ /* 0x040fe20000706670 */
[----:B------:R-:W-:Y:S01]  /*2c50*/  IMAD R3, R165, UR4, RZ ;  /* 0x00000004a5037c24 */ /* 0x000fe2000f8e02ff */
[----:B------:R-:W-:-:S03]  /*2c60*/  IADD3 R4, P1, R14, R4, RZ ;  /* 0x000000040e047210 */ /* 0x000fc60007f3e0ff */
[----:B------:R-:W-:-:S05]  /*2c70*/  IMAD R3, R2, UR5, R3 ;  /* 0x0000000502037c24 */ /* 0x000fca000f8e0203 */
[----:B------:R-:W-:-:S03]  /*2c80*/  IADD3.X R5, R15, R5, R3, P1, !PT ;  /* 0x000000050f057210 */ /* 0x000fc60000ffe403 */
[----:B------:R-:W-:Y:S05]  /*2c90*/  @P0 BRA `(.L_x_32) ;  /* 0x0000006400000947 */ /* 0x000fea0003800000 */
[----:B------:R-:W2:Y:S01]  /*2ca0*/  LDC.64 R10, c[0x0][0x5c8] ;  /* 0x00017200ff0a7b82 */ /* 0x000ea20000000a00 */
[----:B-----5:R-:W-:Y:S01]  /*2cb0*/  FSETP.NEU.AND P1, PT, R152, RZ, PT ;  /* 0x000000ff9800720b */ /* 0x020fe20003f2d000 */
[----:B------:R-:W-:Y:S01]  /*2cc0*/  IMAD R3, R156, -0x2, R7 ;  /* 0xfffffffe9c037824 */ /* 0x000fe200078e0207 */
[----:B------:R-:W-:Y:S01]  /*2cd0*/  BSSY B0, `(.L_x_32) ;  /* 0x000063c000007945 */ /* 0x000fe20003800000 */
[----:B------:R-:W-:-:S04]  /*2ce0*/  IMAD.WIDE R162, R19, 0x40, R154 ;  /* 0x0000004013a27825 */ /* 0x000fc800078e029a */
[----:B-1----:R-:W-:Y:S02]  /*2cf0*/  IMAD.IADD R0, R3, 0x1, -R14 ;  /* 0x0000000103007824 */ /* 0x002fe400078e0a0e */
[----:B------:R-:W-:-:S03]  /*2d00*/  IMAD.IADD R3, R161, 0x1, -R6 ;  /* 0x00000001a1037824 */ /* 0x000fc600078e0a06 */
[----:B------:R-:W-:-:S04]  /*2d10*/  ISETP.GT.AND P0, PT, R0, RZ, PT ;  /* 0x000000ff0000720c */ /* 0x000fc80003f04270 */
[----:B------:R-:W-:Y:S01]  /*2d20*/  ISETP.GT.AND P4, PT, R3, RZ, P0 ;  /* 0x000000ff0300720c */ /* 0x000fe20000784270 */
[-C--:B--2---:R-:W-:Y:S02]  /*2d30*/  IMAD R6, R163, R10.reuse, RZ ;  /* 0x0000000aa3067224 */ /* 0x084fe400078e02ff */
[----:B------:R-:W-:-:S04]  /*2d40*/  IMAD.WIDE.U32 R172, R162, R10, R4 ;  /* 0x0000000aa2ac7225 */ /* 0x000fc800078e0004 */
[----:B------:R-:W-:-:S04]  /*2d50*/  IMAD R5, R162, R11, R6 ;  /* 0x0000000ba2057224 */ /* 0x000fc800078e0206 */
[----:B------:R-:W-:Y:S01]  /*2d60*/  IMAD.IADD R177, R173, 0x1, R5 ;  /* 0x00000001adb17824 */ /* 0x000fe200078e0205 */
[----:B------:R-:W-:Y:S06]  /*2d70*/  @!P1 BRA `(.L_x_33) ;  /* 0x0000004400949947 */ /* 0x000fec0003800000 */
[----:B------:R-:W1:Y:S01]  /*2d80*/  LDC.64 R20, c[0x0][0x5b8] ;  /* 0x00016e00ff147b82 */ /* 0x000e620000000a00 */
[----:B------:R-:W-:-:S07]  /*2d90*/  ULDC.64 UR4, c[0x0][0x5c0] ;  /* 0x0001700000047ab9 */ /* 0x000fce0000000a00 */
[----:B------:R-:W2:Y:S08]  /*2da0*/  LDC.64 R174, c[0x0][0x5b0] ;  /* 0x00016c00ffae7b82 */ /* 0x000eb00000000a00 */
[----:B0-----:R-:W0:Y:S01]  /*2db0*/  LDC.64 R12, c[0x0][0x5a8] ;  /* 0x00016a00ff0c7b82 */ /* 0x001e220000000a00 */
[-C--:B-1----:R-:W-:Y:S02]  /*2dc0*/  IMAD R6, R165, R20.reuse, RZ ;  /* 0x00000014a5067224 */ /* 0x082fe400078e02ff */
[----:B------:R-:W-:-:S04]  /*2dd0*/  IMAD.WIDE.U32 R4, R2, R20, R8 ;  /* 0x0000001402047225 */ /* 0x000fc800078e0008 */
[----:B------:R-:W-:Y:S01]  /*2de0*/  IMAD R173, R2, R21, R6 ;  /* 0x0000001502ad7224 */ /* 0x000fe200078e0206 */
[----:B------:R-:W-:Y:S01]  /*2df0*/  IADD3 R164, P1, R14, R4, RZ ;  /* 0x000000040ea47210 */ /* 0x000fe20007f3e0ff */
[----:B--2---:R-:W-:-:S03]  /*2e00*/  IMAD R4, R163, R174, RZ ;  /* 0x000000aea3047224 */ /* 0x004fc600078e02ff */
[----:B------:R-:W-:Y:S01]  /*2e10*/  IADD3.X R165, R15, R5, R173, P1, !PT ;  /* 0x000000050fa57210 */ /* 0x000fe20000ffe4ad */
[C---:B------:R-:W-:Y:S02]  /*2e20*/  IMAD R163, R162.reuse, R175, R4 ;  /* 0x000000afa2a37224 */ /* 0x040fe400078e0204 */
[----:B------:R-:W-:-:S04]  /*2e30*/  IMAD.WIDE.U32 R4, R162, R174, R164 ;  /* 0x000000aea2047225 */ /* 0x000fc800078e00a4 */
[----:B------:R-:W-:Y:S01]  /*2e40*/  IMAD.IADD R5, R5, 0x1, R163 ;  /* 0x0000000105057824 */ /* 0x000fe200078e02a3 */
[----:B0-----:R-:W-:-:S04]  /*2e50*/  LEA R6, P1, R4, R12, 0x2 ;  /* 0x0000000c04067211 */ /* 0x001fc800078210ff */
[----:B------:R-:W-:-:S05]  /*2e60*/  LEA.HI.X R7, R4, R13, R5, 0x2, P1 ;  /* 0x0000000d04077211 */ /* 0x000fca00008f1405 */
[----:B------:R0:W2:Y:S01]  /*2e70*/  @P4 LDG.E.LTC128B R19, desc[UR38][R6.64] ;  /* 0x0000002606134981 */ /* 0x0000a2000c1e1920 */
[----:B------:R-:W-:Y:S01]  /*2e80*/  IMAD.WIDE.U32 R4, R162, R174, R14 ;  /* 0x000000aea2047225 */ /* 0x000fe200078e000e */
[C---:B------:R-:W-:Y:S01]  /*2e90*/  SHF.L.U64.HI R169, R174.reuse, 0x3, R175 ;  /* 0x00000003aea97819 */ /* 0x040fe200000102af */
[----:B------:R-:W-:Y:S01]  /*2ea0*/  BSSY B1, `(.L_x_34) ;  /* 0x0000017000017945 */ /* 0x000fe20003800000 */
[----:B------:R-:W-:Y:S01]  /*2eb0*/  ISETP.GT.AND P0, PT, R3, 0x8, P0 ;  /* 0x000000080300780c */ /* 0x000fe20000704270 */
[----:B------:R-:W-:Y:S01]  /*2ec0*/  IMAD.SHL.U32 R168, R174, 0x8, RZ ;  /* 0x00000008aea87824 */ /* 0x000fe200078e00ff */
[----:B------:R-:W-:-:S03]  /*2ed0*/  IADD3 R166, P1, R8, R4, RZ ;  /* 0x0000000408a67210 */ /* 0x000fc60007f3e0ff */
[----:B------:R-:W-:Y:S01]  /*2ee0*/  IMAD.WIDE.U32 R168, R162, R174, R168 ;  /* 0x000000aea2a87225 */ /* 0x000fe200078e00a8 */
[----:B------:R-:W-:Y:S02]  /*2ef0*/  IADD3.X R167, R9, R163, R5, P1, !PT ;  /* 0x000000a309a77210 */ /* 0x000fe40000ffe405 */
[----:B------:R-:W-:Y:S01]  /*2f00*/  LEA R4, P1, R172, UR4, 0x2 ;  /* 0x00000004ac047c11 */ /* 0x000fe2000f8210ff */
[----:B------:R-:W-:Y:S02]  /*2f10*/  IMAD.IADD R175, R163, 0x1, R169 ;  /* 0x00000001a3af7824 */ /* 0x000fe400078e02a9 */
[----:B------:R-:W-:Y:S01]  /*2f20*/  IMAD.WIDE.U32 R166, R2, R20, R166 ;  /* 0x0000001402a67225 */ /* 0x000fe200078e00a6 */
[----:B------:R-:W-:-:S03]  /*2f30*/  LEA.HI.X R5, R172, UR5, R177, 0x2, P1 ;  /* 0x00000005ac057c11 */ /* 0x000fc600088f14b1 */
[----:B------:R-:W-:Y:S01]  /*2f40*/  IMAD.IADD R21, R173, 0x1, R167 ;  /* 0x00000001ad157824 */ /* 0x000fe200078e02a7 */
[----:B0-----:R-:W-:Y:S01]  /*2f50*/  LEA R6, P1, R166, R12, 0x2 ;  /* 0x0000000ca6067211 */ /* 0x001fe200078210ff */
[----:B--2---:R-:W-:-:S04]  /*2f60*/  FMUL R7, R19, R152 ;  /* 0x0000009813077220 */ /* 0x004fc80000400000 */
[----:B------:R-:W-:Y:S01]  /*2f70*/  FFMA R167, R24, R153, R7 ;  /* 0x0000009918a77223 */ /* 0x000fe20000000007 */
[----:B------:R-:W-:Y:S02]  /*2f80*/  LEA.HI.X R7, R166, R13, R21, 0x2, P1 ;  /* 0x0000000da6077211 */ /* 0x000fe400008f1415 */
[----:B------:R-:W-:Y:S02]  /*2f90*/  ISETP.GT.AND P1, PT, R0, 0x1, PT ;  /* 0x000000010000780c */ /* 0x000fe40003f24270 */
[----:B------:R0:W-:Y:S01]  /*2fa0*/  @P4 STG.E desc[UR38][R4.64], R167 ;  /* 0x000000a704004986 */ /* 0x0001e2000c101926 */
[----:B------:R-:W-:Y:S02]  /*2fb0*/  IADD3 R21, P2, R164, R168, RZ ;  /* 0x000000a8a4157210 */ /* 0x000fe40007f5e0ff */
[----:B------:R-:W-:Y:S02]  /*2fc0*/  ISETP.GT.AND P4, PT, R3, RZ, P1 ;  /* 0x000000ff0300720c */ /* 0x000fe40000f84270 */
[----:B------:R-:W-:Y:S01]  /*2fd0*/  LEA R162, P3, R21, R12, 0x2 ;  /* 0x0000000c15a27211 */ /* 0x000fe200078610ff */
[----:B------:R-:W-:-:S10]  /*2fe0*/  IMAD.X R164, R175, 0x1, R165, P2 ;  /* 0x00000001afa47824 */ /* 0x000fd400010e06a5 */
[----:B0-----:R-:W-:Y:S05]  /*2ff0*/  @!P4 BRA `(.L_x_35) ;  /* 0x000000000004c947 */ /* 0x001fea0003800000 */
[----:B------:R0:W5:Y:S02]  /*3000*/  LDG.E.LTC128B R19, desc[UR38][R6.64+0x4] ;  /* 0x0000042606137981 */ /* 0x000164000c1e1920 */
.L_x_35:
[----:B------:R-:W-:Y:S05]  /*3010*/  BSYNC B1 ;  /* 0x0000000000017941 */ /* 0x000fea0003800000 */
.L_x_34:
[----:B-----5:R-:W-:Y:S01]  /*3020*/  FMUL R22, R19, R152 ;  /* 0x0000009813167220 */ /* 0x020fe20000400000 */
[----:B------:R-:W-:-:S03]  /*3030*/  LEA.HI.X R163, R21, R13, R164, 0x2, P3 ;  /* 0x0000000d15a37211 */ /* 0x000fc600018f14a4 */
[----:B------:R-:W-:-:S05]  /*3040*/  FFMA R25, R25, R153, R22 ;  /* 0x0000009919197223 */ /* 0x000fca0000000016 */
[----:B------:R1:W-:Y:S04]  /*3050*/  @P4 STG.E desc[UR38][R4.64+0x4], R25 ;  /* 0x0000041904004986 */ /* 0x0003e8000c101926 */
[----:B------:R-:W2:Y:S01]  /*3060*/  @P0 LDG.E.LTC128B R19, desc[UR38][R162.64] ;  /* 0x00000026a2130981 */ /* 0x000ea2000c1e1920 */
[----:B------:R-:W-:Y:S01]  /*3070*/  IADD3 R8, P2, P3, R8, R168, R14 ;  /* 0x000000a808087210 */ /* 0x000fe20007b5e00e */
[----:B------:R-:W-:Y:S01]  /*3080*/  BSSY B1, `(.L_x_36) ;  /* 0x0000010000017945 */ /* 0x000fe20003800000 */
[C---:B------:R-:W-:Y:S02]  /*3090*/  SHF.L.U64.HI R11, R10.reuse, 0x5, R11 ;  /* 0x000000050a0b7819 */ /* 0x040fe4000001020b */
[----:B------:R-:W-:Y:S02]  /*30a0*/  IADD3.X R9, R9, R175, R15, P2, P3 ;  /* 0x000000af09097210 */ /* 0x000fe400017e640f */
[----:B------:R-:W-:-:S02]  /*30b0*/  LEA R10, P3, R10, R4, 0x5 ;  /* 0x000000040a0a7211 */ /* 0x000fc400078628ff */
[----:B------:R-:W-:Y:S01]  /*30c0*/  ISETP.GT.AND P1, PT, R3, 0x8, P1 ;  /* 0x000000080300780c */ /* 0x000fe20000f24270 */
[----:B------:R-:W-:Y:S01]  /*30d0*/  IMAD.WIDE.U32 R20, R2, R20, R8 ;  /* 0x0000001402147225 */ /* 0x000fe200078e0008 */
[----:B------:R-:W-:-:S03]  /*30e0*/  ISETP.GT.AND P2, PT, R0, 0x8, PT ;  /* 0x000000080000780c */ /* 0x000fc60003f44270 */
[----:B------:R-:W-:Y:S01]  /*30f0*/  IMAD.X R11, R11, 0x1, R5, P3 ;  /* 0x000000010b0b7824 */ /* 0x000fe200018e0605 */
[----:B------:R-:W-:Y:S01]  /*3100*/  LEA R8, P4, R20, R12, 0x2 ;  /* 0x0000000c14087211 */ /* 0x000fe200078810ff */
[----:B------:R-:W-:Y:S02]  /*3110*/  IMAD.IADD R2, R173, 0x1, R21 ;  /* 0x00000001ad027824 */ /* 0x000fe400078e0215 */
[----:B--2---:R-:W-:-:S04]  /*3120*/  FMUL R9, R19, R152 ;  /* 0x0000009813097220 */ /* 0x004fc80000400000 */
[----:B------:R-:W-:Y:S01]  /*3130*/  FFMA R15, R26, R153, R9 ;  /* 0x000000991a0f7223 */ /* 0x000fe20000000009 */
[----:B------:R-:W-:-:S04]  /*3140*/  LEA.HI.X R9, R20, R13, R2, 0x2, P4 ;  /* 0x0000000d14097211 */ /* 0x000fc800020f1402 */
[----:B------:R1:W-:Y:S01]  /*3150*/  @P0 STG.E desc[UR38][R10.64], R15 ;  /* 0x0000000f0a000986 */ /* 0x0003e2000c101926 */
[----:B------:R-:W-:Y:S05]  /*3160*/  @!P1 BRA `(.L_x_37) ;  /* 0x0000000000049947 */ /* 0x000fea0003800000 */
[----:B------:R2:W5:Y:S02]  /*3170*/  LDG.E.LTC128B R19, desc[UR38][R8.64+0x4] ;  /* 0x0000042608137981 */ /* 0x000564000c1e1920 */
.L_x_37:
[----:B------:R-:W-:Y:S05]  /*3180*/  BSYNC B1 ;  /* 0x0000000000017941 */ /* 0x000fea0003800000 */
.L_x_36:
[----:B-----5:R-:W-:Y:S01]  /*3190*/  FMUL R2, R19, R152 ;  /* 0x0000009813027220 */ /* 0x020fe20000400000 */
[----:B------:R-:W-:Y:S01]  /*31a0*/  ISETP.GT.AND P3, PT, R3, RZ, P2 ;  /* 0x000000ff0300720c */ /* 0x000fe20001764270 */
[----:B------:R-:W-:Y:S01]  /*31b0*/  BSSY B1, `(.L_x_38) ;  /* 0x0000006000017945 */ /* 0x000fe20003800000 */
[----:B------:R-:W-:Y:S01]  /*31c0*/  ISETP.GT.AND P0, PT, R0, 0x9, PT ;  /* 0x000000090000780c */ /* 0x000fe20003f04270 */
[----:B------:R-:W-:-:S05]  /*31d0*/  FFMA R27, R27, R153, R2 ;  /* 0x000000991b1b7223 */ /* 0x000fca0000000002 */
[----:B------:R3:W-:Y:S05]  /*31e0*/  @P1 STG.E desc[UR38][R10.64+0x4], R27 ;  /* 0x0000041b0a001986 */ /* 0x0007ea000c101926 */
[----:B------:R-:W-:Y:S05]  /*31f0*/  @!P3 BRA `(.L_x_39) ;  /* 0x000000000004b947 */ /* 0x000fea0003800000 */
[----:B------:R4:W5:Y:S02]  /*3200*/  LDG.E.LTC128B R19, desc[UR38][R6.64+0x20] ;  /* 0x0000202606137981 */ /* 0x000964000c1e1920 */
.L_x_39:
[----:B------:R-:W-:Y:S05]  /*3210*/  BSYNC B1 ;  /* 0x0000000000017941 */ /* 0x000fea0003800000 */
.L_x_38:
[----:B-----5:R-:W-:Y:S01]  /*3220*/  FMUL R13, R19, R152 ;  /* 0x00000098130d7220 */ /* 0x020fe20000400000 */
[----:B------:R-:W-:Y:S01]  /*3230*/  ISETP.GT.AND P1, PT, R3, RZ, P0 ;  /* 0x000000ff0300720c */ /* 0x000fe20000724270 */
[----:B------:R-:W-:Y:S02]  /*3240*/  BSSY B1, `(.L_x_40) ;  /* 0x0000005000017945 */ /* 0x000fe40003800000 */
[----:B------:R-:W-:-:S05]  /*3250*/  FFMA R13, R28, R153, R13 ;  /* 0x000000991c0d7223 */ /* 0x000fca000000000d */
[----:B------:R0:W-:Y:S05]  /*3260*/  @P3 STG.E desc[UR38][R4.64+0x20], R13 ;  /* 0x0000200d04003986 */ /* 0x0001ea000c101926 */
[----:B------:R-:W-:Y:S05]  /*3270*/  @!P1 BRA `(.L_x_41) ;  /* 0x0000000000049947 */ /* 0x000fea0003800000 */
[----:B------:R0:W5:Y:S02]  /*3280*/  LDG.E.LTC128B R19, desc[UR38][R6.64+0x24] ;  /* 0x0000242606137981 */ /* 0x000164000c1e1920 */
.L_x_41:
[----:B------:R-:W-:Y:S05]  /*3290*/  BSYNC B1 ;  /* 0x0000000000017941 */ /* 0x000fea0003800000 */
.L_x_40:
[----:B-----5:R-:W-:Y:S01]  /*32a0*/  FMUL R2, R19, R152 ;  /* 0x0000009813027220 */ /* 0x020fe20000400000 */
[----:B------:R-:W-:Y:S01]  /*32b0*/  ISETP.GT.AND P2, PT, R3, 0x8, P2 ;  /* 0x000000080300780c */ /* 0x000fe20001744270 */
[----:B------:R-:W-:Y:S02]  /*32c0*/  BSSY B1, `(.L_x_42) ;  /* 0x0000005000017945 */ /* 0x000fe40003800000 */
[----:B------:R-:W-:-:S05]  /*32d0*/  FFMA R29, R29, R153, R2 ;  /* 0x000000991d1d7223 */ /* 0x000fca0000000002 */
[----:B------:R0:W-:Y:S05]  /*32e0*/  @P1 STG.E desc[UR38][R4.64+0x24], R29 ;  /* 0x0000241d04001986 */ /* 0x0001ea000c101926 */
[----:B------:R-:W-:Y:S05]  /*32f0*/  @!P2 BRA `(.L_x_43) ;  /* 0x000000000004a947 */ /* 0x000fea0003800000 */
[----:B------:R0:W5:Y:S02]  /*3300*/  LDG.E.LTC128B R19, desc[UR38][R8.64+0x20] ;  /* 0x0000202608137981 */ /* 0x000164000c1e1920 */
.L_x_43:
[----:B------:R-:W-:Y:S05]  /*3310*/  BSYNC B1 ;  /* 0x0000000000017941 */ /* 0x000fea0003800000 */
.L_x_42:
[----:B0----5:R-:W-:Y:S01]  /*3320*/  FMUL R13, R19, R152 ;  /* 0x00000098130d7220 */ /* 0x021fe20000400000 */
[----:B------:R-:W-:Y:S01]  /*3330*/  ISETP.GT.AND P0, PT, R3, 0x8, P0 ;  /* 0x000000080300780c */ /* 0x000fe20000704270 */
[----:B------:R-:W-:Y:S01]  /*3340*/  BSSY B1, `(.L_x_44) ;  /* 0x0000006000017945 */ /* 0x000fe20003800000 */
[----:B------:R-:W-:Y:S01]  /*3350*/  ISETP.GT.AND P1, PT, R0, 0x10, PT ;  /* 0x000000100000780c */ /* 0x000fe20003f24270 */
[----:B------:R-:W-:-:S05]  /*3360*/  FFMA R13, R30, R153, R13 ;  /* 0x000000991e0d7223 */ /* 0x000fca000000000d */
[----:B------:R0:W-:Y:S05]  /*3370*/  @P2 STG.E desc[UR38][R10.64+0x20], R13 ;  /* 0x0000200d0a002986 */ /* 0x0001ea000c101926 */
[----:B------:R-:W-:Y:S05]  /*3380*/  @!P0 BRA `(.L_x_45) ;  /* 0x0000000000048947 */ /* 0x000fea0003800000 */
[----:B------:R0:W5:Y:S02]  /*3390*/  LDG.E.LTC128B R19, desc[UR38][R8.64+0x24] ;  /* 0x0000242608137981 */ /* 0x000164000c1e1920 */
.L_x_45:
[----:B------:R-:W-:Y:S05]  /*33a0*/  BSYNC B1 ;  /* 0x0000000000017941 */ /* 0x000fea0003800000 */
.L_x_44:
        /* <DEDUP_REMOVED lines=8> */
.L_x_47:
[----:B------:R-:W-:Y:S05]  /*3430*/  BSYNC B1 ;  /* 0x0000000000017941 */ /* 0x000fea0003800000 */
.L_x_46:
[----:B0----5:R-:W-:Y:S01]  /*3440*/  FMUL R13, R19, R152 ;  /* 0x00000098130d7220 */ /* 0x021fe20000400000 */
[----:B------:R-:W-:Y:S01]  /*3450*/  ISETP.GT.AND P0, PT, R3, RZ, P2 ;  /* 0x000000ff0300720c */ /* 0x000fe20001704270 */
[----:B------:R-:W-:Y:S02]  /*3460*/  BSSY B1, `(.L_x_48) ;  /* 0x0000005000017945 */ /* 0x000fe40003800000 */
[----:B------:R-:W-:-:S05]  /*3470*/  FFMA R13, R32, R153, R13 ;  /* 0x00000099200d7223 */ /* 0x000fca000000000d */
[----:B------:R0:W-:Y:S05]  /*3480*/  @P3 STG.E desc[UR38][R4.64+0x40], R13 ;  /* 0x0000400d04003986 */ /* 0x0001ea000c101926 */
[----:B------:R-:W-:Y:S05]  /*3490*/  @!P0 BRA `(.L_x_49) ;  /* 0x0000000000048947 */ /* 0x000fea0003800000 */
[----:B------:R0:W5:Y:S02]  /*34a0*/  LDG.E.LTC128B R19, desc[UR38][R6.64+0x44] ;  /* 0x0000442606137981 */ /* 0x000164000c1e1920 */
.L_x_49:
[----:B------:R-:W-:Y:S05]  /*34b0*/  BSYNC B1 ;  /* 0x0000000000017941 */ /* 0x000fea0003800000 */
.L_x_48:
[----:B-----5:R-:W-:Y:S01]  /*34c0*/  FMUL R2, R19, R152 ;  /* 0x0000009813027220 */ /* 0x020fe20000400000 */
[----:B------:R-:W-:Y:S01]  /*34d0*/  ISETP.GT.AND P1, PT, R3, 0x8, P1 ;  /* 0x000000080300780c */ /* 0x000fe20000f24270 */
[----:B------:R-:W-:Y:S02]  /*34e0*/  BSSY B1, `(.L_x_50) ;  /* 0x0000005000017945 */ /* 0x000fe40003800000 */
[----:B------:R-:W-:-:S05]  /*34f0*/  FFMA R33, R33, R153, R2 ;  /* 0x0000009921217223 */ /* 0x000fca0000000002 */
[----:B------:R0:W-:Y:S05]  /*3500*/  @P0 STG.E desc[UR38][R4.64+0x44], R33 ;  /* 0x0000442104000986 */ /* 0x0001ea000c101926 */
[----:B------:R-:W-:Y:S05]  /*3510*/  @!P1 BRA `(.L_x_51) ;  /* 0x0000000000049947 */ /* 0x000fea0003800000 */
[----:B------:R0:W5:Y:S02]  /*3520*/  LDG.E.LTC128B R19, desc[UR38][R8.64+0x40] ;  /* 0x0000402608137981 */ /* 0x000164000c1e1920 */
.L_x_51:
[----:B------:R-:W-:Y:S05]  /*3530*/  BSYNC B1 ;  /* 0x0000000000017941 */ /* 0x000fea0003800000 */
.L_x_50:
        /* <DEDUP_REMOVED lines=8> */
.L_x_53:
[----:B------:R-:W-:Y:S05]  /*35c0*/  BSYNC B1 ;  /* 0x0000000000017941 */ /* 0x000fea0003800000 */
.L_x_52:
        /* <DEDUP_REMOVED lines=8> */
.L_x_55:
[----:B------:R-:W-:Y:S05]  /*3650*/  BSYNC B1 ;  /* 0x0000000000017941 */ /* 0x000fea0003800000 */
.L_x_54:
[----:B0----5:R-:W-:Y:S01]  /*3660*/  FMUL R13, R19, R152 ;  /* 0x00000098130d7220 */ /* 0x021fe20000400000 */
[----:B------:R-:W-:Y:S01]  /*3670*/  ISETP.GT.AND P2, PT, R3, RZ, P1 ;  /* 0x000000ff0300720c */ /* 0x000fe20000f44270 */
[----:B------:R-:W-:Y:S02]  /*3680*/  BSSY B1, `(.L_x_56) ;  /* 0x0000005000017945 */ /* 0x000fe40003800000 */
[----:B------:R-:W-:-:S05]  /*3690*/  FFMA R13, R36, R153, R13 ;  /* 0x00000099240d7223 */ /* 0x000fca000000000d */
[----:B------:R0:W-:Y:S05]  /*36a0*/  @P3 STG.E desc[UR38][R4.64+0x60], R13 ;  /* 0x0000600d04003986 */ /* 0x0001ea000c101926 */
[----:B------:R-:W-:Y:S05]  /*36b0*/  @!P2 BRA `(.L_x_57) ;  /* 0x000000000004a947 */ /* 0x000fea0003800000 */
[----:B------:R0:W5:Y:S02]  /*36c0*/  LDG.E.LTC128B R19, desc[UR38][R6.64+0x64] ;  /* 0x0000642606137981 */ /* 0x000164000c1e1920 */
.L_x_57:
[----:B------:R-:W-:Y:S05]  /*36d0*/  BSYNC B1 ;  /* 0x0000000000017941 */ /* 0x000fea0003800000 */
.L_x_56:
[----:B-----5:R-:W-:Y:S01]  /*36e0*/  FMUL R2, R19, R152 ;  /* 0x0000009813027220 */ /* 0x020fe20000400000 */
[----:B------:R-:W-:Y:S01]  /*36f0*/  ISETP.GT.AND P0, PT, R3, 0x8, P0 ;  /* 0x000000080300780c */ /* 0x000fe20000704270 */
[----:B------:R-:W-:Y:S02]  /*3700*/  BSSY B1, `(.L_x_58) ;  /* 0x0000005000017945 */ /* 0x000fe40003800000 */
[----:B------:R-:W-:-:S05]  /*3710*/  FFMA R37, R37, R153, R2 ;  /* 0x0000009925257223 */ /* 0x000fca0000000002 */
[----:B------:R0:W-:Y:S05]  /*3720*/  @P2 STG.E desc[UR38][R4.64+0x64], R37 ;  /* 0x0000642504002986 */ /* 0x0001ea000c101926 */
[----:B------:R-:W-:Y:S05]  /*3730*/  @!P0 BRA `(.L_x_59) ;  /* 0x0000000000048947 */ /* 0x000fea0003800000 */
[----:B------:R0:W5:Y:S02]  /*3740*/  LDG.E.LTC128B R19, desc[UR38][R8.64+0x60] ;  /* 0x0000602608137981 */ /* 0x000164000c1e1920 */
.L_x_59:
[----:B------:R-:W-:Y:S05]  /*3750*/  BSYNC B1 ;  /* 0x0000000000017941 */ /* 0x000fea0003800000 */
.L_x_58:
        /* <DEDUP_REMOVED lines=8> */
.L_x_61:
[----:B------:R-:W-:Y:S05]  /*37e0*/  BSYNC B1 ;  /* 0x0000000000017941 */ /* 0x000fea0003800000 */
.L_x_60:
        /* <DEDUP_REMOVED lines=8> */
.L_x_63:
[----:B------:R-:W-:Y:S05]  /*3870*/  BSYNC B1 ;  /* 0x0000000000017941 */ /* 0x000fea0003800000 */
.L_x_62:
[----:B0----5:R-:W-:Y:S01]  /*3880*/  FMUL R13, R19, R152 ;  /* 0x00000098130d7220 */ /* 0x021fe20000400000 */
[----:B------:R-:W-:Y:S01]  /*3890*/  ISETP.GT.AND P1, PT, R3, RZ, P0 ;  /* 0x000000ff0300720c */ /* 0x000fe20000724270 */
[----:B------:R-:W-:Y:S02]  /*38a0*/  BSSY B1, `(.L_x_64) ;  /* 0x0000005000017945 */ /* 0x000fe40003800000 */
[----:B------:R-:W-:-:S05]  /*38b0*/  FFMA R13, R40, R153, R13 ;  /* 0x00000099280d7223 */ /* 0x000fca000000000d */
[----:B------:R0:W-:Y:S05]  /*38c0*/  @P3 STG.E desc[UR38][R4.64+0x80], R13 ;  /* 0x0000800d04003986 */ /* 0x0001ea000c101926 */
[----:B------:R-:W-:Y:S05]  /*38d0*/  @!P1 BRA `(.L_x_65) ;  /* 0x0000000000049947 */ /* 0x000fea0003800000 */
[----:B------:R0:W5:Y:S02]  /*38e0*/  LDG.E.LTC128B R19, desc[UR38][R6.64+0x84] ;  /* 0x0000842606137981 */ /* 0x000164000c1e1920 */
.L_x_65:
[----:B------:R-:W-:Y:S05]  /*38f0*/  BSYNC B1 ;  /* 0x0000000000017941 */ /* 0x000fea0003800000 */
.L_x_64:
[----:B-----5:R-:W-:Y:S01]  /*3900*/  FMUL R2, R19, R152 ;  /* 0x0000009813027220 */ /* 0x020fe20000400000 */
[----:B------:R-:W-:Y:S01]  /*3910*/  ISETP.GT.AND P2, PT, R3, 0x8, P2 ;  /* 0x000000080300780c */ /* 0x000fe20001744270 */
[----:B------:R-:W-:Y:S02]  /*3920*/  BSSY B1, `(.L_x_66) ;  /* 0x0000005000017945 */ /* 0x000fe40003800000 */
[----:B------:R-:W-:-:S05]  /*3930*/  FFMA R41, R41, R153, R2 ;  /* 0x0000009929297223 */ /* 0x000fca0000000002 */
[----:B------:R0:W-:Y:S05]  /*3940*/  @P1 STG.E desc[UR38][R4.64+0x84], R41 ;  /* 0x0000842904001986 */ /* 0x0001ea000c101926 */
[----:B------:R-:W-:Y:S05]  /*3950*/  @!P2 BRA `(.L_x_67) ;  /* 0x000000000004a947 */ /* 0x000fea0003800000 */
[----:B------:R0:W5:Y:S02]  /*3960*/  LDG.E.LTC128B R19, desc[UR38][R8.64+0x80] ;  /* 0x0000802608137981 */ /* 0x000164000c1e1920 */
.L_x_67:
[----:B------:R-:W-:Y:S05]  /*3970*/  BSYNC B1 ;  /* 0x0000000000017941 */ /* 0x000fea0003800000 */
.L_x_66:
        /* <DEDUP_REMOVED lines=8> */
.L_x_69:
[----:B------:R-:W-:Y:S05]  /*3a00*/  BSYNC B1 ;  /* 0x0000000000017941 */ /* 0x000fea0003800000 */
.L_x_68:
        /* <DEDUP_REMOVED lines=8> */
.L_x_71:
[----:B------:R-:W-:Y:S05]  /*3a90*/  BSYNC B1 ;  /* 0x0000000000017941 */ /* 0x000fea0003800000 */
.L_x_70:
[----:B0----5:R-:W-:Y:S01]  /*3aa0*/  FMUL R13, R19, R152 ;  /* 0x00000098130d7220 */ /* 0x021fe20000400000 */
[----:B------:R-:W-:Y:S01]  /*3ab0*/  ISETP.GT.AND P0, PT, R3, RZ, P2 ;  /* 0x000000ff0300720c */ /* 0x000fe20001704270 */
[----:B------:R-:W-:Y:S02]  /*3ac0*/  BSSY B1, `(.L_x_72) ;  /* 0x0000005000017945 */ /* 0x000fe40003800000 */
[----:B------:R-:W-:-:S05]  /*3ad0*/  FFMA R13, R44, R153, R13 ;  /* 0x000000992c0d7223 */ /* 0x000fca000000000d */
[----:B------:R0:W-:Y:S05]  /*3ae0*/  @P3 STG.E desc[UR38][R4.64+0xa0], R13 ;  /* 0x0000a00d04003986 */ /* 0x0001ea000c101926 */
[----:B------:R-:W-:Y:S05]  /*3af0*/  @!P0 BRA `(.L_x_73) ;  /* 0x0000000000048947 */ /* 0x000fea0003800000 */
[----:B------:R0:W5:Y:S02]  /*3b00*/  LDG.E.LTC128B R19, desc[UR38][R6.64+0xa4] ;  /* 0x0000a42606137981 */ /* 0x000164000c1e1920 */
.L_x_73:
[----:B------:R-:W-:Y:S05]  /*3b10*/  BSYNC B1 ;  /* 0x0000000000017941 */ /* 0x000fea0003800000 */
.L_x_72:
[----:B-----5:R-:W-:Y:S01]  /*3b20*/  FMUL R2, R19, R152 ;  /* 0x0000009813027220 */ /* 0x020fe20000400000 */
[----:B------:R-:W-:Y:S01]  /*3b30*/  ISETP.GT.AND P1, PT, R3, 0x8, P1 ;  /* 0x000000080300780c */ /* 0x000fe20000f24270 */
[----:B------:R-:W-:Y:S02]  /*3b40*/  BSSY B1, `(.L_x_74) ;  /* 0x0000005000017945 */ /* 0x000fe40003800000 */
[----:B------:R-:W-:-:S05]  /*3b50*/  FFMA R45, R45, R153, R2 ;  /* 0x000000992d2d7223 */ /* 0x000fca0000000002 */
[----:B------:R0:W-:Y:S05]  /*3b60*/  @P0 STG.E desc[UR38][R4.64+0xa4], R45 ;  /* 0x0000a42d04000986 */ /* 0x0001ea000c101926 */
[----:B------:R-:W-:Y:S05]  /*3b70*/  @!P1 BRA `(.L_x_75) ;  /* 0x0000000000049947 */ /* 0x000fea0003800000 */
[----:B------:R0:W5:Y:S02]  /*3b80*/  LDG.E.LTC128B R19, desc[UR38][R8.64+0xa0] ;  /* 0x0000a02608137981 */ /* 0x000164000c1e1920 */
.L_x_75:
[----:B------:R-:W-:Y:S05]  /*3b90*/  BSYNC B1 ;  /* 0x0000000000017941 */ /* 0x000fea0003800000 */
.L_x_74:
        /* <DEDUP_REMOVED lines=8> */
.L_x_77:
[----:B------:R-:W-:Y:S05]  /*3c20*/  BSYNC B1 ;  /* 0x0000000000017941 */ /* 0x000fea0003800000 */
.L_x_76:
        /* <DEDUP_REMOVED lines=8> */
.L_x_79:
[----:B------:R-:W-:Y:S05]  /*3cb0*/  BSYNC B1 ;  /* 0x0000000000017941 */ /* 0x000fea0003800000 */
.L_x_78:
[----:B0----5:R-:W-:Y:S01]  /*3cc0*/  FMUL R13, R19, R152 ;  /* 0x00000098130d7220 */ /* 0x021fe20000400000 */
[----:B------:R-:W-:Y:S01]  /*3cd0*/  ISETP.GT.AND P2, PT, R3, RZ, P1 ;  /* 0x000000ff0300720c */ /* 0x000fe20000f44270 */
[----:B------:R-:W-:Y:S02]  /*3ce0*/  BSSY B1, `(.L_x_80) ;  /* 0x0000005000017945 */ /* 0x000fe40003800000 */
[----:B------:R-:W-:-:S05]  /*3cf0*/  FFMA R13, R48, R153, R13 ;  /* 0x00000099300d7223 */ /* 0x000fca000000000d */
[----:B------:R0:W-:Y:S05]  /*3d00*/  @P3 STG.E desc[UR38][R4.64+0xc0], R13 ;  /* 0x0000c00d04003986 */ /* 0x0001ea000c101926 */
[----:B------:R-:W-:Y:S05]  /*3d10*/  @!P2 BRA `(.L_x_81) ;  /* 0x000000000004a947 */ /* 0x000fea0003800000 */
[----:B------:R0:W5:Y:S02]  /*3d20*/  LDG.E.LTC128B R19, desc[UR38][R6.64+0xc4] ;  /* 0x0000c42606137981 */ /* 0x000164000c1e1920 */
.L_x_81:
[----:B------:R-:W-:Y:S05]  /*3d30*/  BSYNC B1 ;  /* 0x0000000000017941 */ /* 0x000fea0003800000 */
.L_x_80:
[----:B-----5:R-:W-:Y:S01]  /*3d40*/  FMUL R2, R19, R152 ;  /* 0x0000009813027220 */ /* 0x020fe20000400000 */
[----:B------:R-:W-:Y:S01]  /*3d50*/  ISETP.GT.AND P0, PT, R3, 0x8, P0 ;  /* 0x000000080300780c */ /* 0x000fe20000704270 */
[----:B------:R-:W-:Y:S02]  /*3d60*/  BSSY B1, `(.L_x_82) ;  /* 0x0000005000017945 */ /* 0x000fe40003800000 */
[----:B------:R-:W-:-:S05]  /*3d70*/  FFMA R49, R49, R153, R2 ;  /* 0x0000009931317223 */ /* 0x000fca0000000002 */
[----:B------:R0:W-:Y:S05]  /*3d80*/  @P2 STG.E desc[UR38][R4.64+0xc4], R49 ;  /* 0x0000c43104002986 */ /* 0x0001ea000c101926 */
[----:B------:R-:W-:Y:S05]  /*3d90*/  @!P0 BRA `(.L_x_83) ;  /* 0x0000000000048947 */ /* 0x000fea0003800000 */
[----:B------:R0:W5:Y:S02]  /*3da0*/  LDG.E.LTC128B R19, desc[UR38][R8.64+0xc0] ;  /* 0x0000c02608137981 */ /* 0x000164000c1e1920 */
.L_x_83:
[----:B------:R-:W-:Y:S05]  /*3db0*/  BSYNC B1 ;  /* 0x0000000000017941 */ /* 0x000fea0003800000 */
.L_x_82:
        /* <DEDUP_REMOVED lines=8> */
.L_x_85:
[----:B------:R-:W-:Y:S05]  /*3e40*/  BSYNC B1 ;  /* 0x0000000000017941 */ /* 0x000fea0003800000 */
.L_x_84:
        /* <DEDUP_REMOVED lines=8> */
.L_x_87:
[----:B------:R-:W-:Y:S05]  /*3ed0*/  BSYNC B1 ;  /* 0x0000000000017941 */ /* 0x000fea0003800000 */
.L_x_86:
[----:B0----5:R-:W-:Y:S01]  /*3ee0*/  FMUL R13, R19, R152 ;  /* 0x00000098130d7220 */ /* 0x021fe20000400000 */
[----:B------:R-:W-:Y:S01]  /*3ef0*/  ISETP.GT.AND P1, PT, R3, RZ, P0 ;  /* 0x000000ff0300720c */ /* 0x000fe20000724270 */
[----:B------:R-:W-:Y:S02]  /*3f00*/  BSSY B1, `(.L_x_88) ;  /* 0x0000005000017945 */ /* 0x000fe40003800000 */
[----:B------:R-:W-:-:S05]  /*3f10*/  FFMA R13, R52, R153, R13 ;  /* 0x00000099340d7223 */ /* 0x000fca000000000d */
[----:B------:R0:W-:Y:S05]  /*3f20*/  @P3 STG.E desc[UR38][R4.64+0xe0], R13 ;  /* 0x0000e00d04003986 */ /* 0x0001ea000c101926 */
[----:B------:R-:W-:Y:S05]  /*3f30*/  @!P1 BRA `(.L_x_89) ;  /* 0x0000000000049947 */ /* 0x000fea0003800000 */
[----:B------:R0:W5:Y:S02]  /*3f40*/  LDG.E.LTC128B R19, desc[UR38][R6.64+0xe4] ;  /* 0x0000e42606137981 */ /* 0x000164000c1e1920 */
.L_x_89:
[----:B------:R-:W-:Y:S05]  /*3f50*/  BSYNC B1 ;  /* 0x0000000000017941 */ /* 0x000fea0003800000 */
.L_x_88:
[----:B-----5:R-:W-:Y:S01]  /*3f60*/  FMUL R2, R19, R152 ;  /* 0x0000009813027220 */ /* 0x020fe20000400000 */
[----:B------:R-:W-:Y:S01]  /*3f70*/  ISETP.GT.AND P2, PT, R3, 0x8, P2 ;  /* 0x000000080300780c */ /* 0x000fe20001744270 */
[----:B------:R-:W-:Y:S02]  /*3f80*/  BSSY B1, `(.L_x_90) ;  /* 0x0000005000017945 */ /* 0x000fe40003800000 */
[----:B------:R-:W-:-:S05]  /*3f90*/  FFMA R53, R53, R153, R2 ;  /* 0x0000009935357223 */ /* 0x000fca0000000002 */
[----:B------:R0:W-:Y:S05]  /*3fa0*/  @P1 STG.E desc[UR38][R4.64+0xe4], R53 ;  /* 0x0000e43504001986 */ /* 0x0001ea000c101926 */
[----:B------:R-:W-:Y:S05]  /*3fb0*/  @!P2 BRA `(.L_x_91) ;  /* 0x000000000004a947 */ /* 0x000fea0003800000 */
[----:B------:R0:W5:Y:S02]  /*3fc0*/  LDG.E.LTC128B R19, desc[UR38][R8.64+0xe0] ;  /* 0x0000e02608137981 */ /* 0x000164000c1e1920 */
.L_x_91:
[----:B------:R-:W-:Y:S05]  /*3fd0*/  BSYNC B1 ;  /* 0x0000000000017941 */ /* 0x000fea0003800000 */
.L_x_90:
        /* <DEDUP_REMOVED lines=8> */
.L_x_93:
[----:B------:R-:W-:Y:S05]  /*4060*/  BSYNC B1 ;  /* 0x0000000000017941 */ /* 0x000fea0003800000 */
.L_x_92:
        /* <DEDUP_REMOVED lines=8> */
.L_x_95:
[----:B------:R-:W-:Y:S05]  /*40f0*/  BSYNC B1 ;  /* 0x0000000000017941 */ /* 0x000fea0003800000 */
.L_x_94:
[----:B0----5:R-:W-:Y:S01]  /*4100*/  FMUL R13, R19, R152 ;  /* 0x00000098130d7220 */ /* 0x021fe20000400000 */
[----:B------:R-:W-:Y:S01]  /*4110*/  ISETP.GT.AND P0, PT, R3, RZ, P2 ;  /* 0x000000ff0300720c */ /* 0x000fe20001704270 */
[----:B------:R-:W-:Y:S02]  /*4120*/  BSSY B1, `(.L_x_96) ;  /* 0x0000005000017945 */ /* 0x000fe40003800000 */
[----:B------:R-:W-:-:S05]  /*4130*/  FFMA R13, R56, R153, R13 ;  /* 0x00000099380d7223 */ /* 0x000fca000000000d */
[----:B------:R0:W-:Y:S05]  /*4140*/  @P3 STG.E desc[UR38][R4.64+0x100], R13 ;  /* 0x0001000d04003986 */ /* 0x0001ea000c101926 */
[----:B------:R-:W-:Y:S05]  /*4150*/  @!P0 BRA `(.L_x_97) ;  /* 0x0000000000048947 */ /* 0x000fea0003800000 */
[----:B------:R0:W5:Y:S02]  /*4160*/  LDG.E.LTC128B R19, desc[UR38][R6.64+0x104] ;  /* 0x0001042606137981 */ /* 0x000164000c1e1920 */
.L_x_97:
[----:B------:R-:W-:Y:S05]  /*4170*/  BSYNC B1 ;  /* 0x0000000000017941 */ /* 0x000fea0003800000 */
.L_x_96:
[----:B-----5:R-:W-:Y:S01]  /*4180*/  FMUL R2, R19, R152 ;  /* 0x0000009813027220 */ /* 0x020fe20000400000 */
[----:B------:R-:W-:Y:S01]  /*4190*/  ISETP.GT.AND P1, PT, R3, 0x8, P1 ;  /* 0x000000080300780c */ /* 0x000fe20000f24270 */
[----:B------:R-:W-:Y:S02]  /*41a0*/  BSSY B1, `(.L_x_98) ;  /* 0x0000005000017945 */ /* 0x000fe40003800000 */
[----:B------:R-:W-:-:S05]  /*41b0*/  FFMA R57, R57, R153, R2 ;  /* 0x0000009939397223 */ /* 0x000fca0000000002 */
[----:B------:R0:W-:Y:S05]  /*41c0*/  @P0 STG.E desc[UR38][R4.64+0x104], R57 ;  /* 0x0001043904000986 */ /* 0x0001ea000c101926 */
[----:B------:R-:W-:Y:S05]  /*41d0*/  @!P1 BRA `(.L_x_99) ;  /* 0x0000000000049947 */ /* 0x000fea0003800000 */
[----:B------:R0:W5:Y:S02]  /*41e0*/  LDG.E.LTC128B R19, desc[UR38][R8.64+0x100] ;  /* 0x0001002608137981 */ /* 0x000164000c1e1920 */
.L_x_99:
[----:B------:R-:W-:Y:S05]  /*41f0*/  BSYNC B1 ;  /* 0x0000000000017941 */ /* 0x000fea0003800000 */
.L_x_98:
        /* <DEDUP_REMOVED lines=8> */
.L_x_101:
[----:B------:R-:W-:Y:S05]  /*4280*/  BSYNC B1 ;  /* 0x0000000000017941 */ /* 0x000fea0003800000 */
.L_x_100:
        /* <DEDUP_REMOVED lines=8> */
.L_x_103:
[----:B------:R-:W-:Y:S05]  /*4310*/  BSYNC B1 ;  /* 0x0000000000017941 */ /* 0x000fea0003800000 */
.L_x_102:
[----:B0----5:R-:W-:Y:S01]  /*4320*/  FMUL R13, R19, R152 ;  /* 0x00000098130d7220 */ /* 0x021fe20000400000 */
[----:B------:R-:W-:Y:S01]  /*4330*/  ISETP.GT.AND P2, PT, R3, RZ, P1 ;  /* 0x000000ff0300720c */ /* 0x000fe20000f44270 */
[----:B------:R-:W-:Y:S02]  /*4340*/  BSSY B1, `(.L_x_104) ;  /* 0x0000005000017945 */ /* 0x000fe40003800000 */
[----:B------:R-:W-:-:S05]  /*4350*/  FFMA R13, R60, R153, R13 ;  /* 0x000000993c0d7223 */ /* 0x000fca000000000d */
[----:B------:R0:W-:Y:S05]  /*4360*/  @P3 STG.E desc[UR38][R4.64+0x120], R13 ;  /* 0x0001200d04003986 */ /* 0x0001ea000c101926 */
[----:B------:R-:W-:Y:S05]  /*4370*/  @!P2 BRA `(.L_x_105) ;  /* 0x000000000004a947 */ /* 0x000fea0003800000 */
[----:B------:R0:W5:Y:S02]  /*4380*/  LDG.E.LTC128B R19, desc[UR38][R6.64+0x124] ;  /* 0x0001242606137981 */ /* 0x000164000c1e1920 */
.L_x_105:
[----:B------:R-:W-:Y:S05]  /*4390*/  BSYNC B1 ;  /* 0x0000000000017941 */ /* 0x000fea0003800000 */
.L_x_104:
[----:B-----5:R-:W-:Y:S01]  /*43a0*/  FMUL R2, R19, R152 ;  /* 0x0000009813027220 */ /* 0x020fe20000400000 */
[----:B------:R-:W-:Y:S01]  /*43b0*/  ISETP.GT.AND P0, PT, R3, 0x8, P0 ;  /* 0x000000080300780c */ /* 0x000fe20000704270 */
[----:B------:R-:W-:Y:S02]  /*43c0*/  BSSY B1, `(.L_x_106) ;  /* 0x0000005000017945 */ /* 0x000fe40003800000 */
[----:B------:R-:W-:-:S05]  /*43d0*/  FFMA R61, R61, R153, R2 ;  /* 0x000000993d3d7223 */ /* 0x000fca0000000002 */
[----:B------:R0:W-:Y:S05]  /*43e0*/  @P2 STG.E desc[UR38][R4.64+0x124], R61 ;  /* 0x0001243d04002986 */ /* 0x0001ea000c101926 */
[----:B------:R-:W-:Y:S05]  /*43f0*/  @!P0 BRA `(.L_x_107) ;  /* 0x0000000000048947 */ /* 0x000fea0003800000 */
[----:B------:R0:W5:Y:S02]  /*4400*/  LDG.E.LTC128B R19, desc[UR38][R8.64+0x120] ;  /* 0x0001202608137981 */ /* 0x000164000c1e1920 */
.L_x_107:
[----:B------:R-:W-:Y:S05]  /*4410*/  BSYNC B1 ;  /* 0x0000000000017941 */ /* 0x000fea0003800000 */
.L_x_106:
        /* <DEDUP_REMOVED lines=8> */
.L_x_109:
[----:B------:R-:W-:Y:S05]  /*44a0*/  BSYNC B1 ;  /* 0x0000000000017941 */ /* 0x000fea0003800000 */
.L_x_108:
        /* <DEDUP_REMOVED lines=8> */
.L_x_111:
[----:B------:R-:W-:Y:S05]  /*4530*/  BSYNC B1 ;  /* 0x0000000000017941 */ /* 0x000fea0003800000 */
.L_x_110:
[----:B0----5:R-:W-:Y:S01]  /*4540*/  FMUL R13, R19, R152 ;  /* 0x00000098130d7220 */ /* 0x021fe20000400000 */
[----:B------:R-:W-:Y:S01]  /*4550*/  ISETP.GT.AND P1, PT, R3, RZ, P0 ;  /* 0x000000ff0300720c */ /* 0x000fe20000724270 */
[----:B------:R-:W-:Y:S02]  /*4560*/  BSSY B1, `(.L_x_112) ;  /* 0x0000005000017945 */ /* 0x000fe40003800000 */
[----:B------:R-:W-:-:S05]  /*4570*/  FFMA R13, R64, R153, R13 ;  /* 0x00000099400d7223 */ /* 0x000fca000000000d */
[----:B------:R0:W-:Y:S05]  /*4580*/  @P3 STG.E desc[UR38][R4.64+0x140], R13 ;  /* 0x0001400d04003986 */ /* 0x0001ea000c101926 */
[----:B------:R-:W-:Y:S05]  /*4590*/  @!P1 BRA `(.L_x_113) ;  /* 0x0000000000049947 */ /* 0x000fea0003800000 */
[----:B------:R0:W5:Y:S02]  /*45a0*/  LDG.E.LTC128B R19, desc[UR38][R6.64+0x144] ;  /* 0x0001442606137981 */ /* 0x000164000c1e1920 */
.L_x_113:
[----:B------:R-:W-:Y:S05]  /*45b0*/  BSYNC B1 ;  /* 0x0000000000017941 */ /* 0x000fea0003800000 */
.L_x_112:
[----:B-----5:R-:W-:Y:S01]  /*45c0*/  FMUL R2, R19, R152 ;  /* 0x0000009813027220 */ /* 0x020fe20000400000 */
[----:B------:R-:W-:Y:S01]  /*45d0*/  ISETP.GT.AND P2, PT, R3, 0x8, P2 ;  /* 0x000000080300780c */ /* 0x000fe20001744270 */
[----:B------:R-:W-:Y:S02]  /*45e0*/  BSSY B1, `(.L_x_114) ;  /* 0x0000005000017945 */ /* 0x000fe40003800000 */
[----:B------:R-:W-:-:S05]  /*45f0*/  FFMA R65, R65, R153, R2 ;  /* 0x0000009941417223 */ /* 0x000fca0000000002 */
[----:B------:R0:W-:Y:S05]  /*4600*/  @P1 STG.E desc[UR38][R4.64+0x144], R65 ;  /* 0x0001444104001986 */ /* 0x0001ea000c101926 */
[----:B------:R-:W-:Y:S05]  /*4610*/  @!P2 BRA `(.L_x_115) ;  /* 0x000000000004a947 */ /* 0x000fea0003800000 */
[----:B------:R0:W5:Y:S02]  /*4620*/  LDG.E.LTC128B R19, desc[UR38][R8.64+0x140] ;  /* 0x0001402608137981 */ /* 0x000164000c1e1920 */
.L_x_115:
[----:B------:R-:W-:Y:S05]  /*4630*/  BSYNC B1 ;  /* 0x0000000000017941 */ /* 0x000fea0003800000 */
.L_x_114:
        /* <DEDUP_REMOVED lines=8> */
.L_x_117:
[----:B------:R-:W-:Y:S05]  /*46c0*/  BSYNC B1 ;  /* 0x0000000000017941 */ /* 0x000fea0003800000 */
.L_x_116:
        /* <DEDUP_REMOVED lines=8> */
.L_x_119:
[----:B------:R-:W-:Y:S05]  /*4750*/  BSYNC B1 ;  /* 0x0000000000017941 */ /* 0x000fea0003800000 */
.L_x_118:
[----:B0----5:R-:W-:Y:S01]  /*4760*/  FMUL R13, R19, R152 ;  /* 0x00000098130d7220 */ /* 0x021fe20000400000 */
[----:B------:R-:W-:Y:S01]  /*4770*/  ISETP.GT.AND P0, PT, R3, RZ, P2 ;  /* 0x000000ff0300720c */ /* 0x000fe20001704270 */
[----:B------:R-:W-:Y:S02]  /*4780*/  BSSY B1, `(.L_x_120) ;  /* 0x0000005000017945 */ /* 0x000fe40003800000 */
[----:B------:R-:W-:-:S05]  /*4790*/  FFMA R13, R68, R153, R13 ;  /* 0x00000099440d7223 */ /* 0x000fca000000000d */
[----:B------:R0:W-:Y:S05]  /*47a0*/  @P3 STG.E desc[UR38][R4.64+0x160], R13 ;  /* 0x0001600d04003986 */ /* 0x0001ea000c101926 */
[----:B------:R-:W-:Y:S05]  /*47b0*/  @!P0 BRA `(.L_x_121) ;  /* 0x0000000000048947 */ /* 0x000fea0003800000 */
[----:B------:R0:W5:Y:S02]  /*47c0*/  LDG.E.LTC128B R19, desc[UR38][R6.64+0x164] ;  /* 0x0001642606137981 */ /* 0x000164000c1e1920 */
.L_x_121:
[----:B------:R-:W-:Y:S05]  /*47d0*/  BSYNC B1 ;  /* 0x0000000000017941 */ /* 0x000fea0003800000 */
.L_x_120:
[----:B-----5:R-:W-:Y:S01]  /*47e0*/  FMUL R2, R19, R152 ;  /* 0x0000009813027220 */ /* 0x020fe20000400000 */
[----:B------:R-:W-:Y:S01]  /*47f0*/  ISETP.GT.AND P1, PT, R3, 0x8, P1 ;  /* 0x000000080300780c */ /* 0x000fe20000f24270 */
[----:B------:R-:W-:Y:S02]  /*4800*/  BSSY B1, `(.L_x_122) ;  /* 0x0000005000017945 */ /* 0x000fe40003800000 */
[----:B------:R-:W-:-:S05]  /*4810*/  FFMA R69, R69, R153, R2 ;  /* 0x0000009945457223 */ /* 0x000fca0000000002 */
[----:B------:R0:W-:Y:S05]  /*4820*/  @P0 STG.E desc[UR38][R4.64+0x164], R69 ;  /* 0x0001644504000986 */ /* 0x0001ea000c101926 */
[----:B------:R-:W-:Y:S05]  /*4830*/  @!P1 BRA `(.L_x_123) ;  /* 0x0000000000049947 */ /* 0x000fea0003800000 */
[----:B------:R0:W5:Y:S02]  /*4840*/  LDG.E.LTC128B R19, desc[UR38][R8.64+0x160] ;  /* 0x0001602608137981 */ /* 0x000164000c1e1920 */
.L_x_123:
[----:B------:R-:W-:Y:S05]  /*4850*/  BSYNC B1 ;  /* 0x0000000000017941 */ /* 0x000fea0003800000 */
.L_x_122:
        /* <DEDUP_REMOVED lines=8> */
.L_x_125:
[----:B------:R-:W-:Y:S05]  /*48e0*/  BSYNC B1 ;  /* 0x0000000000017941 */ /* 0x000fea0003800000 */
.L_x_124:
        /* <DEDUP_REMOVED lines=8> */
.L_x_127:
[----:B------:R-:W-:Y:S05]  /*4970*/  BSYNC B1 ;  /* 0x0000000000017941 */ /* 0x000fea0003800000 */
.L_x_126:
[----:B0----5:R-:W-:Y:S01]  /*4980*/  FMUL R13, R19, R152 ;  /* 0x00000098130d7220 */ /* 0x021fe20000400000 */
[----:B------:R-:W-:Y:S01]  /*4990*/  ISETP.GT.AND P2, PT, R3, RZ, P1 ;  /* 0x000000ff0300720c */ /* 0x000fe20000f44270 */
[----:B------:R-:W-:Y:S02]  /*49a0*/  BSSY B1, `(.L_x_128) ;  /* 0x0000005000017945 */ /* 0x000fe40003800000 */
[----:B------:R-:W-:-:S05]  /*49b0*/  FFMA R13, R72, R153, R13 ;  /* 0x00000099480d7223 */ /* 0x000fca000000000d */
[----:B------:R0:W-:Y:S05]  /*49c0*/  @P3 STG.E desc[UR38][R4.64+0x180], R13 ;  /* 0x0001800d04003986 */ /* 0x0001ea000c101926 */
[----:B------:R-:W-:Y:S05]  /*49d0*/  @!P2 BRA `(.L_x_129) ;  /* 0x000000000004a947 */ /* 0x000fea0003800000 */
[----:B------:R0:W5:Y:S02]  /*49e0*/  LDG.E.LTC128B R19, desc[UR38][R6.64+0x184] ;  /* 0x0001842606137981 */ /* 0x000164000c1e1920 */
.L_x_129:
[----:B------:R-:W-:Y:S05]  /*49f0*/  BSYNC B1 ;  /* 0x0000000000017941 */ /* 0x000fea0003800000 */
.L_x_128:
[----:B-----5:R-:W-:Y:S01]  /*4a00*/  FMUL R2, R19, R152 ;  /* 0x0000009813027220 */ /* 0x020fe20000400000 */
[----:B------:R-:W-:Y:S01]  /*4a10*/  ISETP.GT.AND P0, PT, R3, 0x8, P0 ;  /* 0x000000080300780c */ /* 0x000fe20000704270 */
[----:B------:R-:W-:Y:S02]  /*4a20*/  BSSY B1, `(.L_x_130) ;  /* 0x0000005000017945 */ /* 0x000fe40003800000 */
[----:B------:R-:W-:-:S05]  /*4a30*/  FFMA R73, R73, R153, R2 ;  /* 0x0000009949497223 */ /* 0x000fca0000000002 */
[----:B------:R0:W-:Y:S05]  /*4a40*/  @P2 STG.E desc[UR38][R4.64+0x184], R73 ;  /* 0x0001844904002986 */ /* 0x0001ea000c101926 */
[----:B------:R-:W-:Y:S05]  /*4a50*/  @!P0 BRA `(.L_x_131) ;  /* 0x0000000000048947 */ /* 0x000fea0003800000 */
[----:B------:R0:W5:Y:S02]  /*4a60*/  LDG.E.LTC128B R19, desc[UR38][R8.64+0x180] ;  /* 0x0001802608137981 */ /* 0x000164000c1e1920 */
.L_x_131:
[----:B------:R-:W-:Y:S05]  /*4a70*/  BSYNC B1 ;  /* 0x0000000000017941 */ /* 0x000fea0003800000 */
.L_x_130:
        /* <DEDUP_REMOVED lines=8> */
.L_x_133:
[----:B------:R-:W-:Y:S05]  /*4b00*/  BSYNC B1 ;  /* 0x0000000000017941 */ /* 0x000fea0003800000 */
.L_x_132:
        /* <DEDUP_REMOVED lines=8> */
.L_x_135:
[----:B------:R-:W-:Y:S05]  /*4b90*/  BSYNC B1 ;  /* 0x0000000000017941 */ /* 0x000fea0003800000 */
.L_x_134:
[----:B0----5:R-:W-:Y:S01]  /*4ba0*/  FMUL R13, R19, R152 ;  /* 0x00000098130d7220 */ /* 0x021fe20000400000 */
[----:B------:R-:W-:Y:S01]  /*4bb0*/  ISETP.GT.AND P1, PT, R3, RZ, P0 ;  /* 0x000000ff0300720c */ /* 0x000fe20000724270 */
[----:B------:R-:W-:Y:S02]  /*4bc0*/  BSSY B1, `(.L_x_136) ;  /* 0x0000005000017945 */ /* 0x000fe40003800000 */
[----:B------:R-:W-:-:S05]  /*4bd0*/  FFMA R13, R76, R153, R13 ;  /* 0x000000994c0d7223 */ /* 0x000fca000000000d */
[----:B------:R0:W-:Y:S05]  /*4be0*/  @P3 STG.E desc[UR38][R4.64+0x1a0], R13 ;  /* 0x0001a00d04003986 */ /* 0x0001ea000c101926 */
[----:B------:R-:W-:Y:S05]  /*4bf0*/  @!P1 BRA `(.L_x_137) ;  /* 0x0000000000049947 */ /* 0x000fea0003800000 */
[----:B------:R0:W5:Y:S02]  /*4c00*/  LDG.E.LTC128B R19, desc[UR38][R6.64+0x1a4] ;  /* 0x0001a42606137981 */ /* 0x000164000c1e1920 */
.L_x_137:
[----:B------:R-:W-:Y:S05]  /*4c10*/  BSYNC B1 ;  /* 0x0000000000017941 */ /* 0x000fea0003800000 */
.L_x_136:
[----:B-----5:R-:W-:Y:S01]  /*4c20*/  FMUL R2, R19, R152 ;  /* 0x0000009813027220 */ /* 0x020fe20000400000 */
[----:B------:R-:W-:Y:S01]  /*4c30*/  ISETP.GT.AND P2, PT, R3, 0x8, P2 ;  /* 0x000000080300780c */ /* 0x000fe20001744270 */
[----:B------:R-:W-:Y:S02]  /*4c40*/  BSSY B1, `(.L_x_138) ;  /* 0x0000005000017945 */ /* 0x000fe40003800000 */
[----:B------:R-:W-:-:S05]  /*4c50*/  FFMA R77, R77, R153, R2 ;  /* 0x000000994d4d7223 */ /* 0x000fca0000000002 */
[----:B------:R0:W-:Y:S05]  /*4c60*/  @P1 STG.E desc[UR38][R4.64+0x1a4], R77 ;  /* 0x0001a44d04001986 */ /* 0x0001ea000c101926 */
[----:B------:R-:W-:Y:S05]  /*4c70*/  @!P2 BRA `(.L_x_139) ;  /* 0x000000000004a947 */ /* 0x000fea0003800000 */
[----:B------:R0:W5:Y:S02]  /*4c80*/  LDG.E.LTC128B R19, desc[UR38][R8.64+0x1a0] ;  /* 0x0001a02608137981 */ /* 0x000164000c1e1920 */
.L_x_139:
[----:B------:R-:W-:Y:S05]  /*4c90*/  BSYNC B1 ;  /* 0x0000000000017941 */ /* 0x000fea0003800000 */
.L_x_138:
        /* <DEDUP_REMOVED lines=8> */
.L_x_141:
[----:B------:R-:W-:Y:S05]  /*4d20*/  BSYNC B1 ;  /* 0x0000000000017941 */ /* 0x000fea0003800000 */
.L_x_140:
        /* <DEDUP_REMOVED lines=8> */
.L_x_143:
[----:B------:R-:W-:Y:S05]  /*4db0*/  BSYNC B1 ;  /* 0x0000000000017941 */ /* 0x000fea0003800000 */
.L_x_142:
[----:B0----5:R-:W-:Y:S01]  /*4dc0*/  FMUL R13, R19, R152 ;  /* 0x00000098130d7220 */ /* 0x021fe20000400000 */
[----:B------:R-:W-:Y:S01]  /*4dd0*/  ISETP.GT.AND P0, PT, R3, RZ, P2 ;  /* 0x000000ff0300720c */ /* 0x000fe20001704270 */
[----:B------:R-:W-:Y:S02]  /*4de0*/  BSSY B1, `(.L_x_144) ;  /* 0x0000005000017945 */ /* 0x000fe40003800000 */
[----:B------:R-:W-:-:S05]  /*4df0*/  FFMA R13, R80, R153, R13 ;  /* 0x00000099500d7223 */ /* 0x000fca000000000d */
[----:B------:R0:W-:Y:S05]  /*4e00*/  @P3 STG.E desc[UR38][R4.64+0x1c0], R13 ;  /* 0x0001c00d04003986 */ /* 0x0001ea000c101926 */
[----:B------:R-:W-:Y:S05]  /*4e10*/  @!P0 BRA `(.L_x_145) ;  /* 0x0000000000048947 */ /* 0x000fea0003800000 */
[----:B------:R0:W5:Y:S02]  /*4e20*/  LDG.E.LTC128B R19, desc[UR38][R6.64+0x1c4] ;  /* 0x0001c42606137981 */ /* 0x000164000c1e1920 */
.L_x_145:
[----:B------:R-:W-:Y:S05]  /*4e30*/  BSYNC B1 ;  /* 0x0000000000017941 */ /* 0x000fea0003800000 */
.L_x_144:
[----:B-----5:R-:W-:Y:S01]  /*4e40*/  FMUL R2, R19, R152 ;  /* 0x0000009813027220 */ /* 0x020fe20000400000 */
[----:B------:R-:W-:Y:S01]  /*4e50*/  ISETP.GT.AND P1, PT, R3, 0x8, P1 ;  /* 0x000000080300780c */ /* 0x000fe20000f24270 */
[----:B------:R-:W-:Y:S02]  /*4e60*/  BSSY B1, `(.L_x_146) ;  /* 0x0000005000017945 */ /* 0x000fe40003800000 */
[----:B------:R-:W-:-:S05]  /*4e70*/  FFMA R81, R81, R153, R2 ;  /* 0x0000009951517223 */ /* 0x000fca0000000002 */
[----:B------:R0:W-:Y:S05]  /*4e80*/  @P0 STG.E desc[UR38][R4.64+0x1c4], R81 ;  /* 0x0001c45104000986 */ /* 0x0001ea000c101926 */
[----:B------:R-:W-:Y:S05]  /*4e90*/  @!P1 BRA `(.L_x_147) ;  /* 0x0000000000049947 */ /* 0x000fea0003800000 */
[----:B------:R0:W5:Y:S02]  /*4ea0*/  LDG.E.LTC128B R19, desc[UR38][R8.64+0x1c0] ;  /* 0x0001c02608137981 */ /* 0x000164000c1e1920 */
.L_x_147:
[----:B------:R-:W-:Y:S05]  /*4eb0*/  BSYNC B1 ;  /* 0x0000000000017941 */ /* 0x000fea0003800000 */
.L_x_146:
        /* <DEDUP_REMOVED lines=8> */
.L_x_149:
[----:B------:R-:W-:Y:S05]  /*4f40*/  BSYNC B1 ;  /* 0x0000000000017941 */ /* 0x000fea0003800000 */
.L_x_148:
        /* <DEDUP_REMOVED lines=8> */
.L_x_151:
[----:B------:R-:W-:Y:S05]  /*4fd0*/  BSYNC B1 ;  /* 0x0000000000017941 */ /* 0x000fea0003800000 */
.L_x_150:
[----:B0----5:R-:W-:Y:S01]  /*4fe0*/  FMUL R13, R19, R152 ;  /* 0x00000098130d7220 */ /* 0x021fe20000400000 */
[----:B------:R-:W-:Y:S01]  /*4ff0*/  ISETP.GT.AND P2, PT, R3, RZ, P1 ;  /* 0x000000ff0300720c */ /* 0x000fe20000f44270 */
[----:B------:R-:W-:Y:S02]  /*5000*/  BSSY B1, `(.L_x_152) ;  /* 0x0000005000017945 */ /* 0x000fe40003800000 */
[----:B------:R-:W-:-:S05]  /*5010*/  FFMA R13, R84, R153, R13 ;  /* 0x00000099540d7223 */ /* 0x000fca000000000d */
[----:B------:R0:W-:Y:S05]  /*5020*/  @P3 STG.E desc[UR38][R4.64+0x1e0], R13 ;  /* 0x0001e00d04003986 */ /* 0x0001ea000c101926 */
[----:B------:R-:W-:Y:S05]  /*5030*/  @!P2 BRA `(.L_x_153) ;  /* 0x000000000004a947 */ /* 0x000fea0003800000 */
[----:B------:R0:W5:Y:S02]  /*5040*/  LDG.E.LTC128B R19, desc[UR38][R6.64+0x1e4] ;  /* 0x0001e42606137981 */ /* 0x000164000c1e1920 */
.L_x_153:
[----:B------:R-:W-:Y:S05]  /*5050*/  BSYNC B1 ;  /* 0x0000000000017941 */ /* 0x000fea0003800000 */
.L_x_152:
[----:B-----5:R-:W-:Y:S01]  /*5060*/  FMUL R2, R19, R152 ;  /* 0x0000009813027220 */ /* 0x020fe20000400000 */
[----:B------:R-:W-:Y:S01]  /*5070*/  ISETP.GT.AND P0, PT, R3, 0x8, P0 ;  /* 0x000000080300780c */ /* 0x000fe20000704270 */
[----:B------:R-:W-:Y:S02]  /*5080*/  BSSY B1, `(.L_x_154) ;  /* 0x0000005000017945 */ /* 0x000fe40003800000 */
[----:B------:R-:W-:-:S05]  /*5090*/  FFMA R85, R85, R153, R2 ;  /* 0x0000009955557223 */ /* 0x000fca0000000002 */
[----:B------:R0:W-:Y:S05]  /*50a0*/  @P2 STG.E desc[UR38][R4.64+0x1e4], R85 ;  /* 0x0001e45504002986 */ /* 0x0001ea000c101926 */
[----:B------:R-:W-:Y:S05]  /*50b0*/  @!P0 BRA `(.L_x_155) ;  /* 0x0000000000048947 */ /* 0x000fea0003800000 */
[----:B------:R0:W5:Y:S02]  /*50c0*/  LDG.E.LTC128B R19, desc[UR38][R8.64+0x1e0] ;  /* 0x0001e02608137981 */ /* 0x000164000c1e1920 */
.L_x_155:
[----:B------:R-:W-:Y:S05]  /*50d0*/  BSYNC B1 ;  /* 0x0000000000017941 */ /* 0x000fea0003800000 */
.L_x_154:
        /* <DEDUP_REMOVED lines=8> */
.L_x_157:
[----:B------:R-:W-:Y:S05]  /*5160*/  BSYNC B1 ;  /* 0x0000000000017941 */ /* 0x000fea0003800000 */
.L_x_156:
        /* <DEDUP_REMOVED lines=8> */
.L_x_159:
[----:B------:R-:W-:Y:S05]  /*51f0*/  BSYNC B1 ;  /* 0x0000000000017941 */ /* 0x000fea0003800000 */
.L_x_158:
[----:B0----5:R-:W-:Y:S01]  /*5200*/  FMUL R13, R19, R152 ;  /* 0x00000098130d7220 */ /* 0x021fe20000400000 */
[----:B------:R-:W-:Y:S01]  /*5210*/  ISETP.GT.AND P1, PT, R3, RZ, P0 ;  /* 0x000000ff0300720c */ /* 0x000fe20000724270 */
[----:B------:R-:W-:Y:S02]  /*5220*/  BSSY B1, `(.L_x_160) ;  /* 0x0000005000017945 */ /* 0x000fe40003800000 */
[----:B------:R-:W-:-:S05]  /*5230*/  FFMA R13, R88, R153, R13 ;  /* 0x00000099580d7223 */ /* 0x000fca000000000d */
[----:B------:R0:W-:Y:S05]  /*5240*/  @P3 STG.E desc[UR38][R4.64+0x200], R13 ;  /* 0x0002000d04003986 */ /* 0x0001ea000c101926 */
[----:B------:R-:W-:Y:S05]  /*5250*/  @!P1 BRA `(.L_x_161) ;  /* 0x0000000000049947 */ /* 0x000fea0003800000 */
[----:B------:R0:W5:Y:S02]  /*5260*/  LDG.E.LTC128B R19, desc[UR38][R6.64+0x204] ;  /* 0x0002042606137981 */ /* 0x000164000c1e1920 */
.L_x_161:
[----:B------:R-:W-:Y:S05]  /*5270*/  BSYNC B1 ;  /* 0x0000000000017941 */ /* 0x000fea0003800000 */
.L_x_160:
[----:B-----5:R-:W-:Y:S01]  /*5280*/  FMUL R2, R19, R152 ;  /* 0x0000009813027220 */ /* 0x020fe20000400000 */
[----:B------:R-:W-:Y:S01]  /*5290*/  ISETP.GT.AND P2, PT, R3, 0x8, P2 ;  /* 0x000000080300780c */ /* 0x000fe20001744270 */
[----:B------:R-:W-:Y:S02]  /*52a0*/  BSSY B1, `(.L_x_162) ;  /* 0x0000005000017945 */ /* 0x000fe40003800000 */
[----:B------:R-:W-:-:S05]  /*52b0*/  FFMA R89, R89, R153, R2 ;  /* 0x0000009959597223 */ /* 0x000fca0000000002 */
[----:B------:R0:W-:Y:S05]  /*52c0*/  @P1 STG.E desc[UR38][R4.64+0x204], R89 ;  /* 0x0002045904001986 */ /* 0x0001ea000c101926 */
[----:B------:R-:W-:Y:S05]  /*52d0*/  @!P2 BRA `(.L_x_163) ;  /* 0x000000000004a947 */ /* 0x000fea0003800000 */
[----:B------:R0:W5:Y:S02]  /*52e0*/  LDG.E.LTC128B R19, desc[UR38][R8.64+0x200] ;  /* 0x0002002608137981 */ /* 0x000164000c1e1920 */
.L_x_163:
[----:B------:R-:W-:Y:S05]  /*52f0*/  BSYNC B1 ;  /* 0x0000000000017941 */ /* 0x000fea0003800000 */
.L_x_162:
        /* <DEDUP_REMOVED lines=8> */
.L_x_165:
[----:B------:R-:W-:Y:S05]  /*5380*/  BSYNC B1 ;  /* 0x0000000000017941 */ /* 0x000fea0003800000 */
.L_x_164:
        /* <DEDUP_REMOVED lines=8> */
.L_x_167:
[----:B------:R-:W-:Y:S05]  /*5410*/  BSYNC B1 ;  /* 0x0000000000017941 */ /* 0x000fea0003800000 */
.L_x_166:
[----:B0----5:R-:W-:Y:S01]  /*5420*/  FMUL R13, R19, R152 ;  /* 0x00000098130d7220 */ /* 0x021fe20000400000 */
[----:B------:R-:W-:Y:S01]  /*5430*/  ISETP.GT.AND P0, PT, R3, RZ, P2 ;  /* 0x000000ff0300720c */ /* 0x000fe20001704270 */
[----:B------:R-:W-:Y:S02]  /*5440*/  BSSY B1, `(.L_x_168) ;  /* 0x0000005000017945 */ /* 0x000fe40003800000 */
[----:B------:R-:W-:-:S05]  /*5450*/  FFMA R13, R92, R153, R13 ;  /* 0x000000995c0d7223 */ /* 0x000fca000000000d */
[----:B------:R0:W-:Y:S05]  /*5460*/  @P3 STG.E desc[UR38][R4.64+0x220], R13 ;  /* 0x0002200d04003986 */ /* 0x0001ea000c101926 */
[----:B------:R-:W-:Y:S05]  /*5470*/  @!P0 BRA `(.L_x_169) ;  /* 0x0000000000048947 */ /* 0x000fea0003800000 */
[----:B------:R0:W5:Y:S02]  /*5480*/  LDG.E.LTC128B R19, desc[UR38][R6.64+0x224] ;  /* 0x0002242606137981 */ /* 0x000164000c1e1920 */
.L_x_169:
[----:B------:R-:W-:Y:S05]  /*5490*/  BSYNC B1 ;  /* 0x0000000000017941 */ /* 0x000fea0003800000 */
.L_x_168:
[----:B-----5:R-:W-:Y:S01]  /*54a0*/  FMUL R2, R19, R152 ;  /* 0x0000009813027220 */ /* 0x020fe20000400000 */
[----:B------:R-:W-:Y:S01]  /*54b0*/  ISETP.GT.AND P1, PT, R3, 0x8, P1 ;  /* 0x000000080300780c */ /* 0x000fe20000f24270 */
[----:B------:R-:W-:Y:S02]  /*54c0*/  BSSY B1, `(.L_x_170) ;  /* 0x0000005000017945 */ /* 0x000fe40003800000 */
[----:B------:R-:W-:-:S05]  /*54d0*/  FFMA R93, R93, R153, R2 ;  /* 0x000000995d5d7223 */ /* 0x000fca0000000002 */
[----:B------:R0:W-:Y:S05]  /*54e0*/  @P0 STG.E desc[UR38][R4.64+0x224], R93 ;  /* 0x0002245d04000986 */ /* 0x0001ea000c101926 */
[----:B------:R-:W-:Y:S05]  /*54f0*/  @!P1 BRA `(.L_x_171) ;  /* 0x0000000000049947 */ /* 0x000fea0003800000 */
[----:B------:R0:W5:Y:S02]  /*5500*/  LDG.E.LTC128B R19, desc[UR38][R8.64+0x220] ;  /* 0x0002202608137981 */ /* 0x000164000c1e1920 */
.L_x_171:
[----:B------:R-:W-:Y:S05]  /*5510*/  BSYNC B1 ;  /* 0x0000000000017941 */ /* 0x000fea0003800000 */
.L_x_170:
        /* <DEDUP_REMOVED lines=8> */
.L_x_173:
[----:B------:R-:W-:Y:S05]  /*55a0*/  BSYNC B1 ;  /* 0x0000000000017941 */ /* 0x000fea0003800000 */
.L_x_172:
        /* <DEDUP_REMOVED lines=8> */
.L_x_175:
[----:B------:R-:W-:Y:S05]  /*5630*/  BSYNC B1 ;  /* 0x0000000000017941 */ /* 0x000fea0003800000 */
.L_x_174:
[----:B0----5:R-:W-:Y:S01]  /*5640*/  FMUL R13, R19, R152 ;  /* 0x00000098130d7220 */ /* 0x021fe20000400000 */
[----:B------:R-:W-:Y:S01]  /*5650*/  ISETP.GT.AND P2, PT, R3, RZ, P1 ;  /* 0x000000ff0300720c */ /* 0x000fe20000f44270 */
[----:B------:R-:W-:Y:S02]  /*5660*/  BSSY B1, `(.L_x_176) ;  /* 0x0000005000017945 */ /* 0x000fe40003800000 */
[----:B------:R-:W-:-:S05]  /*5670*/  FFMA R13, R96, R153, R13 ;  /* 0x00000099600d7223 */ /* 0x000fca000000000d */
[----:B------:R0:W-:Y:S05]  /*5680*/  @P3 STG.E desc[UR38][R4.64+0x240], R13 ;  /* 0x0002400d04003986 */ /* 0x0001ea000c101926 */
[----:B------:R-:W-:Y:S05]  /*5690*/  @!P2 BRA `(.L_x_177) ;  /* 0x000000000004a947 */ /* 0x000fea0003800000 */
[----:B------:R0:W5:Y:S02]  /*56a0*/  LDG.E.LTC128B R19, desc[UR38][R6.64+0x244] ;  /* 0x0002442606137981 */ /* 0x000164000c1e1920 */
.L_x_177:
[----:B------:R-:W-:Y:S05]  /*56b0*/  BSYNC B1 ;  /* 0x0000000000017941 */ /* 0x000fea0003800000 */
.L_x_176:
[----:B-----5:R-:W-:Y:S01]  /*56c0*/  FMUL R2, R19, R152 ;  /* 0x0000009813027220 */ /* 0x020fe20000400000 */
[----:B------:R-:W-:Y:S01]  /*56d0*/  ISETP.GT.AND P0, PT, R3, 0x8, P0 ;  /* 0x000000080300780c */ /* 0x000fe20000704270 */
[----:B------:R-:W-:Y:S02]  /*56e0*/  BSSY B1, `(.L_x_178) ;  /* 0x0000005000017945 */ /* 0x000fe40003800000 */
[----:B------:R-:W-:-:S05]  /*56f0*/  FFMA R97, R97, R153, R2 ;  /* 0x0000009961617223 */ /* 0x000fca0000000002 */
[----:B------:R0:W-:Y:S05]  /*5700*/  @P2 STG.E desc[UR38][R4.64+0x244], R97 ;  /* 0x0002446104002986 */ /* 0x0001ea000c101926 */
[----:B------:R-:W-:Y:S05]  /*5710*/  @!P0 BRA `(.L_x_179) ;  /* 0x0000000000048947 */ /* 0x000fea0003800000 */
[----:B------:R0:W5:Y:S02]  /*5720*/  LDG.E.LTC128B R19, desc[UR38][R8.64+0x240] ;  /* 0x0002402608137981 */ /* 0x000164000c1e1920 */
.L_x_179:
[----:B------:R-:W-:Y:S05]  /*5730*/  BSYNC B1 ;  /* 0x0000000000017941 */ /* 0x000fea0003800000 */
.L_x_178:
        /* <DEDUP_REMOVED lines=8> */
.L_x_181:
[----:B------:R-:W-:Y:S05]  /*57c0*/  BSYNC B1 ;  /* 0x0000000000017941 */ /* 0x000fea0003800000 */
.L_x_180:
        /* <DEDUP_REMOVED lines=8> */
.L_x_183:
[----:B------:R-:W-:Y:S05]  /*5850*/  BSYNC B1 ;  /* 0x0000000000017941 */ /* 0x000fea0003800000 */
.L_x_182:
[----:B0----5:R-:W-:Y:S01]  /*5860*/  FMUL R13, R19, R152 ;  /* 0x00000098130d7220 */ /* 0x021fe20000400000 */
[----:B------:R-:W-:Y:S01]  /*5870*/  ISETP.GT.AND P1, PT, R3, RZ, P0 ;  /* 0x000000ff0300720c */ /* 0x000fe20000724270 */
[----:B------:R-:W-:Y:S02]  /*5880*/  BSSY B1, `(.L_x_184) ;  /* 0x0000005000017945 */ /* 0x000fe40003800000 */
[----:B------:R-:W-:-:S05]  /*5890*/  FFMA R13, R100, R153, R13 ;  /* 0x00000099640d7223 */ /* 0x000fca000000000d */
[----:B------:R0:W-:Y:S05]  /*58a0*/  @P3 STG.E desc[UR38][R4.64+0x260], R13 ;  /* 0x0002600d04003986 */ /* 0x0001ea000c101926 */
[----:B------:R-:W-:Y:S05]  /*58b0*/  @!P1 BRA `(.L_x_185) ;  /* 0x0000000000049947 */ /* 0x000fea0003800000 */
[----:B------:R0:W5:Y:S02]  /*58c0*/  LDG.E.LTC128B R19, desc[UR38][R6.64+0x264] ;  /* 0x0002642606137981 */ /* 0x000164000c1e1920 */
.L_x_185:
[----:B------:R-:W-:Y:S05]  /*58d0*/  BSYNC B1 ;  /* 0x0000000000017941 */ /* 0x000fea0003800000 */
.L_x_184:
[----:B-----5:R-:W-:Y:S01]  /*58e0*/  FMUL R2, R19, R152 ;  /* 0x0000009813027220 */ /* 0x020fe20000400000 */
[----:B------:R-:W-:Y:S01]  /*58f0*/  ISETP.GT.AND P2, PT, R3, 0x8, P2 ;  /* 0x000000080300780c */ /* 0x000fe20001744270 */
[----:B------:R-:W-:Y:S02]  /*5900*/  BSSY B1, `(.L_x_186) ;  /* 0x0000005000017945 */ /* 0x000fe40003800000 */
[----:B------:R-:W-:-:S05]  /*5910*/  FFMA R101, R101, R153, R2 ;  /* 0x0000009965657223 */ /* 0x000fca0000000002 */
[----:B------:R0:W-:Y:S05]  /*5920*/  @P1 STG.E desc[UR38][R4.64+0x264], R101 ;  /* 0x0002646504001986 */ /* 0x0001ea000c101926 */
[----:B------:R-:W-:Y:S05]  /*5930*/  @!P2 BRA `(.L_x_187) ;  /* 0x000000000004a947 */ /* 0x000fea0003800000 */
[----:B------:R0:W5:Y:S02]  /*5940*/  LDG.E.LTC128B R19, desc[UR38][R8.64+0x260] ;  /* 0x0002602608137981 */ /* 0x000164000c1e1920 */
.L_x_187:
[----:B------:R-:W-:Y:S05]  /*5950*/  BSYNC B1 ;  /* 0x0000000000017941 */ /* 0x000fea0003800000 */
.L_x_186:
        /* <DEDUP_REMOVED lines=8> */
.L_x_189:
[----:B------:R-:W-:Y:S05]  /*59e0*/  BSYNC B1 ;  /* 0x0000000000017941 */ /* 0x000fea0003800000 */
.L_x_188:
        /* <DEDUP_REMOVED lines=8> */
.L_x_191:
[----:B------:R-:W-:Y:S05]  /*5a70*/  BSYNC B1 ;  /* 0x0000000000017941 */ /* 0x000fea0003800000 */
.L_x_190:
[----:B0----5:R-:W-:Y:S01]  /*5a80*/  FMUL R13, R19, R152 ;  /* 0x00000098130d7220 */ /* 0x021fe20000400000 */
[----:B------:R-:W-:Y:S01]  /*5a90*/  ISETP.GT.AND P0, PT, R3, RZ, P2 ;  /* 0x000000ff0300720c */ /* 0x000fe20001704270 */
[----:B------:R-:W-:Y:S02]  /*5aa0*/  BSSY B1, `(.L_x_192) ;  /* 0x0000005000017945 */ /* 0x000fe40003800000 */
[----:B------:R-:W-:-:S05]  /*5ab0*/  FFMA R13, R104, R153, R13 ;  /* 0x00000099680d7223 */ /* 0x000fca000000000d */
[----:B------:R0:W-:Y:S05]  /*5ac0*/  @P3 STG.E desc[UR38][R4.64+0x280], R13 ;  /* 0x0002800d04003986 */ /* 0x0001ea000c101926 */
[----:B------:R-:W-:Y:S05]  /*5ad0*/  @!P0 BRA `(.L_x_193) ;  /* 0x0000000000048947 */ /* 0x000fea0003800000 */
[----:B------:R0:W5:Y:S02]  /*5ae0*/  LDG.E.LTC128B R19, desc[UR38][R6.64+0x284] ;  /* 0x0002842606137981 */ /* 0x000164000c1e1920 */
.L_x_193:
[----:B------:R-:W-:Y:S05]  /*5af0*/  BSYNC B1 ;  /* 0x0000000000017941 */ /* 0x000fea0003800000 */
.L_x_192:
[----:B-----5:R-:W-:Y:S01]  /*5b00*/  FMUL R2, R19, R152 ;  /* 0x0000009813027220 */ /* 0x020fe20000400000 */
[----:B------:R-:W-:Y:S01]  /*5b10*/  ISETP.GT.AND P1, PT, R3, 0x8, P1 ;  /* 0x000000080300780c */ /* 0x000fe20000f24270 */
[----:B------:R-:W-:Y:S02]  /*5b20*/  BSSY B1, `(.L_x_194) ;  /* 0x0000005000017945 */ /* 0x000fe40003800000 */
[----:B------:R-:W-:-:S05]  /*5b30*/  FFMA R105, R105, R153, R2 ;  /* 0x0000009969697223 */ /* 0x000fca0000000002 */
[----:B------:R0:W-:Y:S05]  /*5b40*/  @P0 STG.E desc[UR38][R4.64+0x284], R105 ;  /* 0x0002846904000986 */ /* 0x0001ea000c101926 */
[----:B------:R-:W-:Y:S05]  /*5b50*/  @!P1 BRA `(.L_x_195) ;  /* 0x0000000000049947 */ /* 0x000fea0003800000 */
[----:B------:R0:W5:Y:S02]  /*5b60*/  LDG.E.LTC128B R19, desc[UR38][R8.64+0x280] ;  /* 0x0002802608137981 */ /* 0x000164000c1e1920 */
.L_x_195:
[----:B------:R-:W-:Y:S05]  /*5b70*/  BSYNC B1 ;  /* 0x0000000000017941 */ /* 0x000fea0003800000 */
.L_x_194:
        /* <DEDUP_REMOVED lines=8> */
.L_x_197:
[----:B------:R-:W-:Y:S05]  /*5c00*/  BSYNC B1 ;  /* 0x0000000000017941 */ /* 0x000fea0003800000 */
.L_x_196:
        /* <DEDUP_REMOVED lines=8> */
.L_x_199:
[----:B------:R-:W-:Y:S05]  /*5c90*/  BSYNC B1 ;  /* 0x0000000000017941 */ /* 0x000fea0003800000 */
.L_x_198:
[----:B0----5:R-:W-:Y:S01]  /*5ca0*/  FMUL R13, R19, R152 ;  /* 0x00000098130d7220 */ /* 0x021fe20000400000 */
[----:B------:R-:W-:Y:S01]  /*5cb0*/  ISETP.GT.AND P2, PT, R3, RZ, P1 ;  /* 0x000000ff0300720c */ /* 0x000fe20000f44270 */
[----:B------:R-:W-:Y:S02]  /*5cc0*/  BSSY B1, `(.L_x_200) ;  /* 0x0000005000017945 */ /* 0x000fe40003800000 */
[----:B------:R-:W-:-:S05]  /*5cd0*/  FFMA R13, R108, R153, R13 ;  /* 0x000000996c0d7223 */ /* 0x000fca000000000d */
[----:B------:R0:W-:Y:S05]  /*5ce0*/  @P3 STG.E desc[UR38][R4.64+0x2a0], R13 ;  /* 0x0002a00d04003986 */ /* 0x0001ea000c101926 */
[----:B------:R-:W-:Y:S05]  /*5cf0*/  @!P2 BRA `(.L_x_201) ;  /* 0x000000000004a947 */ /* 0x000fea0003800000 */
[----:B------:R0:W5:Y:S02]  /*5d00*/  LDG.E.LTC128B R19, desc[UR38][R6.64+0x2a4] ;  /* 0x0002a42606137981 */ /* 0x000164000c1e1920 */
.L_x_201:
[----:B------:R-:W-:Y:S05]  /*5d10*/  BSYNC B1 ;  /* 0x0000000000017941 */ /* 0x000fea0003800000 */
.L_x_200:
[----:B-----5:R-:W-:Y:S01]  /*5d20*/  FMUL R2, R19, R152 ;  /* 0x0000009813027220 */ /* 0x020fe20000400000 */
[----:B------:R-:W-:Y:S01]  /*5d30*/  ISETP.GT.AND P0, PT, R3, 0x8, P0 ;  /* 0x000000080300780c */ /* 0x000fe20000704270 */
[----:B------:R-:W-:Y:S02]  /*5d40*/  BSSY B1, `(.L_x_202) ;  /* 0x0000005000017945 */ /* 0x000fe40003800000 */
[----:B------:R-:W-:-:S05]  /*5d50*/  FFMA R109, R109, R153, R2 ;  /* 0x000000996d6d7223 */ /* 0x000fca0000000002 */
[----:B------:R0:W-:Y:S05]  /*5d60*/  @P2 STG.E desc[UR38][R4.64+0x2a4], R109 ;  /* 0x0002a46d04002986 */ /* 0x0001ea000c101926 */
[----:B------:R-:W-:Y:S05]  /*5d70*/  @!P0 BRA `(.L_x_203) ;  /* 0x0000000000048947 */ /* 0x000fea0003800000 */
[----:B------:R0:W5:Y:S02]  /*5d80*/  LDG.E.LTC128B R19, desc[UR38][R8.64+0x2a0] ;  /* 0x0002a02608137981 */ /* 0x000164000c1e1920 */
.L_x_203:
[----:B------:R-:W-:Y:S05]  /*5d90*/  BSYNC B1 ;  /* 0x0000000000017941 */ /* 0x000fea0003800000 */
.L_x_202:
        /* <DEDUP_REMOVED lines=8> */
.L_x_205:
[----:B------:R-:W-:Y:S05]  /*5e20*/  BSYNC B1 ;  /* 0x0000000000017941 */ /* 0x000fea0003800000 */
.L_x_204:
        /* <DEDUP_REMOVED lines=8> */
.L_x_207:
[----:B------:R-:W-:Y:S05]  /*5eb0*/  BSYNC B1 ;  /* 0x0000000000017941 */ /* 0x000fea0003800000 */
.L_x_206:
[----:B0----5:R-:W-:Y:S01]  /*5ec0*/  FMUL R13, R19, R152 ;  /* 0x00000098130d7220 */ /* 0x021fe20000400000 */
[----:B------:R-:W-:Y:S01]  /*5ed0*/  ISETP.GT.AND P1, PT, R3, RZ, P0 ;  /* 0x000000ff0300720c */ /* 0x000fe20000724270 */
[----:B------:R-:W-:Y:S02]  /*5ee0*/  BSSY B1, `(.L_x_208) ;  /* 0x0000005000017945 */ /* 0x000fe40003800000 */
[----:B------:R-:W-:-:S05]  /*5ef0*/  FFMA R13, R112, R153, R13 ;  /* 0x00000099700d7223 */ /* 0x000fca000000000d */
[----:B------:R0:W-:Y:S05]  /*5f00*/  @P3 STG.E desc[UR38][R4.64+0x2c0], R13 ;  /* 0x0002c00d04003986 */ /* 0x0001ea000c101926 */
[----:B------:R-:W-:Y:S05]  /*5f10*/  @!P1 BRA `(.L_x_209) ;  /* 0x0000000000049947 */ /* 0x000fea0003800000 */
[----:B------:R0:W5:Y:S02]  /*5f20*/  LDG.E.LTC128B R19, desc[UR38][R6.64+0x2c4] ;  /* 0x0002c42606137981 */ /* 0x000164000c1e1920 */
.L_x_209:
[----:B------:R-:W-:Y:S05]  /*5f30*/  BSYNC B1 ;  /* 0x0000000000017941 */ /* 0x000fea0003800000 */
.L_x_208:
[----:B-----5:R-:W-:Y:S01]  /*5f40*/  FMUL R2, R19, R152 ;  /* 0x0000009813027220 */ /* 0x020fe20000400000 */
[----:B------:R-:W-:Y:S01]  /*5f50*/  ISETP.GT.AND P2, PT, R3, 0x8, P2 ;  /* 0x000000080300780c */ /* 0x000fe20001744270 */
[----:B------:R-:W-:Y:S02]  /*5f60*/  BSSY B1, `(.L_x_210) ;  /* 0x0000005000017945 */ /* 0x000fe40003800000 */
[----:B------:R-:W-:-:S05]  /*5f70*/  FFMA R113, R113, R153, R2 ;  /* 0x0000009971717223 */ /* 0x000fca0000000002 */
[----:B------:R0:W-:Y:S05]  /*5f80*/  @P1 STG.E desc[UR38][R4.64+0x2c4], R113 ;  /* 0x0002c47104001986 */ /* 0x0001ea000c101926 */
[----:B------:R-:W-:Y:S05]  /*5f90*/  @!P2 BRA `(.L_x_211) ;  /* 0x000000000004a947 */ /* 0x000fea0003800000 */
[----:B------:R0:W5:Y:S02]  /*5fa0*/  LDG.E.LTC128B R19, desc[UR38][R8.64+0x2c0] ;  /* 0x0002c02608137981 */ /* 0x000164000c1e1920 */
.L_x_211:
[----:B------:R-:W-:Y:S05]  /*5fb0*/  BSYNC B1 ;  /* 0x0000000000017941 */ /* 0x000fea0003800000 */
.L_x_210:
        /* <DEDUP_REMOVED lines=8> */
.L_x_213:
[----:B------:R-:W-:Y:S05]  /*6040*/  BSYNC B1 ;  /* 0x0000000000017941 */ /* 0x000fea0003800000 */
.L_x_212:
        /* <DEDUP_REMOVED lines=8> */
.L_x_215:
[----:B------:R-:W-:Y:S05]  /*60d0*/  BSYNC B1 ;  /* 0x0000000000017941 */ /* 0x000fea0003800000 */
.L_x_214:
[----:B0----5:R-:W-:Y:S01]  /*60e0*/  FMUL R13, R19, R152 ;  /* 0x00000098130d7220 */ /* 0x021fe20000400000 */
[----:B------:R-:W-:Y:S01]  /*60f0*/  ISETP.GT.AND P0, PT, R3, RZ, P2 ;  /* 0x000000ff0300720c */ /* 0x000fe20001704270 */
[----:B------:R-:W-:Y:S02]  /*6100*/  BSSY B1, `(.L_x_216) ;  /* 0x0000005000017945 */ /* 0x000fe40003800000 */
[----:B------:R-:W-:-:S05]  /*6110*/  FFMA R13, R116, R153, R13 ;  /* 0x00000099740d7223 */ /* 0x000fca000000000d */
[----:B------:R0:W-:Y:S05]  /*6120*/  @P3 STG.E desc[UR38][R4.64+0x2e0], R13 ;  /* 0x0002e00d04003986 */ /* 0x0001ea000c101926 */
[----:B------:R-:W-:Y:S05]  /*6130*/  @!P0 BRA `(.L_x_217) ;  /* 0x0000000000048947 */ /* 0x000fea0003800000 */
[----:B------:R0:W5:Y:S02]  /*6140*/  LDG.E.LTC128B R19, desc[UR38][R6.64+0x2e4] ;  /* 0x0002e42606137981 */ /* 0x000164000c1e1920 */
.L_x_217:
[----:B------:R-:W-:Y:S05]  /*6150*/  BSYNC B1 ;  /* 0x0000000000017941 */ /* 0x000fea0003800000 */
.L_x_216:
[----:B-----5:R-:W-:Y:S01]  /*6160*/  FMUL R2, R19, R152 ;  /* 0x0000009813027220 */ /* 0x020fe20000400000 */
[----:B------:R-:W-:Y:S01]  /*6170*/  ISETP.GT.AND P1, PT, R3, 0x8, P1 ;  /* 0x000000080300780c */ /* 0x000fe20000f24270 */
[----:B------:R-:W-:Y:S02]  /*6180*/  BSSY B1, `(.L_x_218) ;  /* 0x0000005000017945 */ /* 0x000fe40003800000 */
[----:B------:R-:W-:-:S05]  /*6190*/  FFMA R117, R117, R153, R2 ;  /* 0x0000009975757223 */ /* 0x000fca0000000002 */
[----:B------:R0:W-:Y:S05]  /*61a0*/  @P0 STG.E desc[UR38][R4.64+0x2e4], R117 ;  /* 0x0002e47504000986 */ /* 0x0001ea000c101926 */
[----:B------:R-:W-:Y:S05]  /*61b0*/  @!P1 BRA `(.L_x_219) ;  /* 0x0000000000049947 */ /* 0x000fea0003800000 */
[----:B------:R0:W5:Y:S02]  /*61c0*/  LDG.E.LTC128B R19, desc[UR38][R8.64+0x2e0] ;  /* 0x0002e02608137981 */ /* 0x000164000c1e1920 */
.L_x_219:
[----:B------:R-:W-:Y:S05]  /*61d0*/  BSYNC B1 ;  /* 0x0000000000017941 */ /* 0x000fea0003800000 */
.L_x_218:
        /* <DEDUP_REMOVED lines=8> */
.L_x_221:
[----:B------:R-:W-:Y:S05]  /*6260*/  BSYNC B1 ;  /* 0x0000000000017941 */ /* 0x000fea0003800000 */
.L_x_220:
        /* <DEDUP_REMOVED lines=8> */
.L_x_223:
[----:B------:R-:W-:Y:S05]  /*62f0*/  BSYNC B1 ;  /* 0x0000000000017941 */ /* 0x000fea0003800000 */
.L_x_222:
[----:B0----5:R-:W-:Y:S01]  /*6300*/  FMUL R13, R19, R152 ;  /* 0x00000098130d7220 */ /* 0x021fe20000400000 */
[----:B------:R-:W-:Y:S01]  /*6310*/  ISETP.GT.AND P2, PT, R3, RZ, P1 ;  /* 0x000000ff0300720c */ /* 0x000fe20000f44270 */
[----:B------:R-:W-:Y:S02]  /*6320*/  BSSY B1, `(.L_x_224) ;  /* 0x0000005000017945 */ /* 0x000fe40003800000 */
[----:B------:R-:W-:-:S05]  /*6330*/  FFMA R13, R120, R153, R13 ;  /* 0x00000099780d7223 */ /* 0x000fca000000000d */
[----:B------:R0:W-:Y:S05]  /*6340*/  @P3 STG.E desc[UR38][R4.64+0x300], R13 ;  /* 0x0003000d04003986 */ /* 0x0001ea000c101926 */
[----:B------:R-:W-:Y:S05]  /*6350*/  @!P2 BRA `(.L_x_225) ;  /* 0x000000000004a947 */ /* 0x000fea0003800000 */
[----:B------:R0:W5:Y:S02]  /*6360*/  LDG.E.LTC128B R19, desc[UR38][R6.64+0x304] ;  /* 0x0003042606137981 */ /* 0x000164000c1e1920 */
.L_x_225:
[----:B------:R-:W-:Y:S05]  /*6370*/  BSYNC B1 ;  /* 0x0000000000017941 */ /* 0x000fea0003800000 */
.L_x_224:
[----:B-----5:R-:W-:Y:S01]  /*6380*/  FMUL R2, R19, R152 ;  /* 0x0000009813027220 */ /* 0x020fe20000400000 */
[----:B------:R-:W-:Y:S01]  /*6390*/  ISETP.GT.AND P0, PT, R3, 0x8, P0 ;  /* 0x000000080300780c */ /* 0x000fe20000704270 */
[----:B------:R-:W-:Y:S02]  /*63a0*/  BSSY B1, `(.L_x_226) ;  /* 0x0000005000017945 */ /* 0x000fe40003800000 */
[----:B------:R-:W-:-:S05]  /*63b0*/  FFMA R121, R121, R153, R2 ;  /* 0x0000009979797223 */ /* 0x000fca0000000002 */
[----:B------:R0:W-:Y:S05]  /*63c0*/  @P2 STG.E desc[UR38][R4.64+0x304], R121 ;  /* 0x0003047904002986 */ /* 0x0001ea000c101926 */
[----:B------:R-:W-:Y:S05]  /*63d0*/  @!P0 BRA `(.L_x_227) ;  /* 0x0000000000048947 */ /* 0x000fea0003800000 */
[----:B------:R0:W5:Y:S02]  /*63e0*/  LDG.E.LTC128B R19, desc[UR38][R8.64+0x300] ;  /* 0x0003002608137981 */ /* 0x000164000c1e1920 */
.L_x_227:
[----:B------:R-:W-:Y:S05]  /*63f0*/  BSYNC B1 ;  /* 0x0000000000017941 */ /* 0x000fea0003800000 */
.L_x_226:
        /* <DEDUP_REMOVED lines=8> */
.L_x_229:
[----:B------:R-:W-:Y:S05]  /*6480*/  BSYNC B1 ;  /* 0x0000000000017941 */ /* 0x000fea0003800000 */
.L_x_228:
        /* <DEDUP_REMOVED lines=8> */
.L_x_231:
[----:B------:R-:W-:Y:S05]  /*6510*/  BSYNC B1 ;  /* 0x0000000000017941 */ /* 0x000fea0003800000 */
.L_x_230:
[----:B0----5:R-:W-:Y:S01]  /*6520*/  FMUL R13, R19, R152 ;  /* 0x00000098130d7220 */ /* 0x021fe20000400000 */
[----:B------:R-:W-:Y:S01]  /*6530*/  ISETP.GT.AND P1, PT, R3, RZ, P0 ;  /* 0x000000ff0300720c */ /* 0x000fe20000724270 */
[----:B------:R-:W-:Y:S02]  /*6540*/  BSSY B1, `(.L_x_232) ;  /* 0x0000005000017945 */ /* 0x000fe40003800000 */
[----:B------:R-:W-:-:S05]  /*6550*/  FFMA R13, R124, R153, R13 ;  /* 0x000000997c0d7223 */ /* 0x000fca000000000d */
[----:B------:R0:W-:Y:S05]  /*6560*/  @P3 STG.E desc[UR38][R4.64+0x320], R13 ;  /* 0x0003200d04003986 */ /* 0x0001ea000c101926 */
[----:B------:R-:W-:Y:S05]  /*6570*/  @!P1 BRA `(.L_x_233) ;  /* 0x0000000000049947 */ /* 0x000fea0003800000 */
[----:B------:R0:W5:Y:S02]  /*6580*/  LDG.E.LTC128B R19, desc[UR38][R6.64+0x324] ;  /* 0x0003242606137981 */ /* 0x000164000c1e1920 */
.L_x_233:
[----:B------:R-:W-:Y:S05]  /*6590*/  BSYNC B1 ;  /* 0x0000000000017941 */ /* 0x000fea0003800000 */
.L_x_232:
[----:B-----5:R-:W-:Y:S01]  /*65a0*/  FMUL R2, R19, R152 ;  /* 0x0000009813027220 */ /* 0x020fe20000400000 */
[----:B------:R-:W-:Y:S01]  /*65b0*/  ISETP.GT.AND P2, PT, R3, 0x8, P2 ;  /* 0x000000080300780c */ /* 0x000fe20001744270 */
[----:B------:R-:W-:Y:S02]  /*65c0*/  BSSY B1, `(.L_x_234) ;  /* 0x0000005000017945 */ /* 0x000fe40003800000 */
[----:B------:R-:W-:-:S05]  /*65d0*/  FFMA R125, R125, R153, R2 ;  /* 0x000000997d7d7223 */ /* 0x000fca0000000002 */
[----:B------:R0:W-:Y:S05]  /*65e0*/  @P1 STG.E desc[UR38][R4.64+0x324], R125 ;  /* 0x0003247d04001986 */ /* 0x0001ea000c101926 */
[----:B------:R-:W-:Y:S05]  /*65f0*/  @!P2 BRA `(.L_x_235) ;  /* 0x000000000004a947 */ /* 0x000fea0003800000 */
[----:B------:R0:W5:Y:S02]  /*6600*/  LDG.E.LTC128B R19, desc[UR38][R8.64+0x320] ;  /* 0x0003202608137981 */ /* 0x000164000c1e1920 */
.L_x_235:
[----:B------:R-:W-:Y:S05]  /*6610*/  BSYNC B1 ;  /* 0x0000000000017941 */ /* 0x000fea0003800000 */
.L_x_234:
        /* <DEDUP_REMOVED lines=8> */
.L_x_237:
[----:B------:R-:W-:Y:S05]  /*66a0*/  BSYNC B1 ;  /* 0x0000000000017941 */ /* 0x000fea0003800000 */
.L_x_236:
        /* <DEDUP_REMOVED lines=8> */
.L_x_239:
[----:B------:R-:W-:Y:S05]  /*6730*/  BSYNC B1 ;  /* 0x0000000000017941 */ /* 0x000fea0003800000 */
.L_x_238:
[----:B0----5:R-:W-:Y:S01]  /*6740*/  FMUL R13, R19, R152 ;  /* 0x00000098130d7220 */ /* 0x021fe20000400000 */
[----:B------:R-:W-:Y:S01]  /*6750*/  ISETP.GT.AND P0, PT, R3, RZ, P2 ;  /* 0x000000ff0300720c */ /* 0x000fe20001704270 */
[----:B------:R-:W-:Y:S02]  /*6760*/  BSSY B1, `(.L_x_240) ;  /* 0x0000005000017945 */ /* 0x000fe40003800000 */
[----:B------:R-:W-:-:S05]  /*6770*/  FFMA R13, R128, R153, R13 ;  /* 0x00000099800d7223 */ /* 0x000fca000000000d */
[----:B------:R0:W-:Y:S05]  /*6780*/  @P3 STG.E desc[UR38][R4.64+0x340], R13 ;  /* 0x0003400d04003986 */ /* 0x0001ea000c101926 */
[----:B------:R-:W-:Y:S05]  /*6790*/  @!P0 BRA `(.L_x_241) ;  /* 0x0000000000048947 */ /* 0x000fea0003800000 */
[----:B------:R0:W5:Y:S02]  /*67a0*/  LDG.E.LTC128B R19, desc[UR38][R6.64+0x344] ;  /* 0x0003442606137981 */ /* 0x000164000c1e1920 */
.L_x_241:
[----:B------:R-:W-:Y:S05]  /*67b0*/  BSYNC B1 ;  /* 0x0000000000017941 */ /* 0x000fea0003800000 */
.L_x_240:
[----:B-----5:R-:W-:Y:S01]  /*67c0*/  FMUL R2, R19, R152 ;  /* 0x0000009813027220 */ /* 0x020fe20000400000 */
[----:B------:R-:W-:Y:S01]  /*67d0*/  ISETP.GT.AND P1, PT, R3, 0x8, P1 ;  /* 0x000000080300780c */ /* 0x000fe20000f24270 */
[----:B------:R-:W-:Y:S02]  /*67e0*/  BSSY B1, `(.L_x_242) ;  /* 0x0000005000017945 */ /* 0x000fe40003800000 */
[----:B------:R-:W-:-:S05]  /*67f0*/  FFMA R129, R129, R153, R2 ;  /* 0x0000009981817223 */ /* 0x000fca0000000002 */
[----:B------:R0:W-:Y:S05]  /*6800*/  @P0 STG.E desc[UR38][R4.64+0x344], R129 ;  /* 0x0003448104000986 */ /* 0x0001ea000c101926 */
[----:B------:R-:W-:Y:S05]  /*6810*/  @!P1 BRA `(.L_x_243) ;  /* 0x0000000000049947 */ /* 0x000fea0003800000 */
[----:B------:R0:W5:Y:S02]  /*6820*/  LDG.E.LTC128B R19, desc[UR38][R8.64+0x340] ;  /* 0x0003402608137981 */ /* 0x000164000c1e1920 */
.L_x_243:
[----:B------:R-:W-:Y:S05]  /*6830*/  BSYNC B1 ;  /* 0x0000000000017941 */ /* 0x000fea0003800000 */
.L_x_242:
        /* <DEDUP_REMOVED lines=8> */
.L_x_245:
[----:B------:R-:W-:Y:S05]  /*68c0*/  BSYNC B1 ;  /* 0x0000000000017941 */ /* 0x000fea0003800000 */
.L_x_244:
        /* <DEDUP_REMOVED lines=8> */
.L_x_247:
[----:B------:R-:W-:Y:S05]  /*6950*/  BSYNC B1 ;  /* 0x0000000000017941 */ /* 0x000fea0003800000 */
.L_x_246:
[----:B0----5:R-:W-:Y:S01]  /*6960*/  FMUL R13, R19, R152 ;  /* 0x00000098130d7220 */ /* 0x021fe20000400000 */
[----:B------:R-:W-:Y:S01]  /*6970*/  ISETP.GT.AND P2, PT, R3, RZ, P1 ;  /* 0x000000ff0300720c */ /* 0x000fe20000f44270 */
[----:B------:R-:W-:Y:S02]  /*6980*/  BSSY B1, `(.L_x_248) ;  /* 0x0000005000017945 */ /* 0x000fe40003800000 */
[----:B------:R-:W-:-:S05]  /*6990*/  FFMA R13, R132, R153, R13 ;  /* 0x00000099840d7223 */ /* 0x000fca000000000d */
[----:B------:R0:W-:Y:S05]  /*69a0*/  @P3 STG.E desc[UR38][R4.64+0x360], R13 ;  /* 0x0003600d04003986 */ /* 0x0001ea000c101926 */
[----:B------:R-:W-:Y:S05]  /*69b0*/  @!P2 BRA `(.L_x_249) ;  /* 0x000000000004a947 */ /* 0x000fea0003800000 */
[----:B------:R0:W5:Y:S02]  /*69c0*/  LDG.E.LTC128B R19, desc[UR38][R6.64+0x364] ;  /* 0x0003642606137981 */ /* 0x000164000c1e1920 */
.L_x_249:
[----:B------:R-:W-:Y:S05]  /*69d0*/  BSYNC B1 ;  /* 0x0000000000017941 */ /* 0x000fea0003800000 */
.L_x_248:
[----:B-----5:R-:W-:Y:S01]  /*69e0*/  FMUL R2, R19, R152 ;  /* 0x0000009813027220 */ /* 0x020fe20000400000 */
[----:B------:R-:W-:Y:S01]  /*69f0*/  ISETP.GT.AND P0, PT, R3, 0x8, P0 ;  /* 0x000000080300780c */ /* 0x000fe20000704270 */
[----:B------:R-:W-:Y:S02]  /*6a00*/  BSSY B1, `(.L_x_250) ;  /* 0x0000005000017945 */ /* 0x000fe40003800000 */
[----:B------:R-:W-:-:S05]  /*6a10*/  FFMA R133, R133, R153, R2 ;  /* 0x0000009985857223 */ /* 0x000fca0000000002 */
[----:B------:R0:W-:Y:S05]  /*6a20*/  @P2 STG.E desc[UR38][R4.64+0x364], R133 ;  /* 0x0003648504002986 */ /* 0x0001ea000c101926 */
[----:B------:R-:W-:Y:S05]  /*6a30*/  @!P0 BRA `(.L_x_251) ;  /* 0x0000000000048947 */ /* 0x000fea0003800000 */
[----:B------:R0:W5:Y:S02]  /*6a40*/  LDG.E.LTC128B R19, desc[UR38][R8.64+0x360] ;  /* 0x0003602608137981 */ /* 0x000164000c1e1920 */
.L_x_251:
[----:B------:R-:W-:Y:S05]  /*6a50*/  BSYNC B1 ;  /* 0x0000000000017941 */ /* 0x000fea0003800000 */
.L_x_250:
        /* <DEDUP_REMOVED lines=8> */
.L_x_253:
[----:B------:R-:W-:Y:S05]  /*6ae0*/  BSYNC B1 ;  /* 0x0000000000017941 */ /* 0x000fea0003800000 */
.L_x_252:
        /* <DEDUP_REMOVED lines=8> */
.L_x_255:
[----:B------:R-:W-:Y:S05]  /*6b70*/  BSYNC B1 ;  /* 0x0000000000017941 */ /* 0x000fea0003800000 */
.L_x_254:
[----:B0----5:R-:W-:Y:S01]  /*6b80*/  FMUL R13, R19, R152 ;  /* 0x00000098130d7220 */ /* 0x021fe20000400000 */
[----:B------:R-:W-:Y:S01]  /*6b90*/  ISETP.GT.AND P1, PT, R3, RZ, P0 ;  /* 0x000000ff0300720c */ /* 0x000fe20000724270 */
[----:B------:R-:W-:Y:S02]  /*6ba0*/  BSSY B1, `(.L_x_256) ;  /* 0x0000005000017945 */ /* 0x000fe40003800000 */
[----:B------:R-:W-:-:S05]  /*6bb0*/  FFMA R13, R136, R153, R13 ;  /* 0x00000099880d7223 */ /* 0x000fca000000000d */
[----:B------:R0:W-:Y:S05]  /*6bc0*/  @P3 STG.E desc[UR38][R4.64+0x380], R13 ;  /* 0x0003800d04003986 */ /* 0x0001ea000c101926 */
[----:B------:R-:W-:Y:S05]  /*6bd0*/  @!P1 BRA `(.L_x_257) ;  /* 0x0000000000049947 */ /* 0x000fea0003800000 */
[----:B------:R0:W5:Y:S02]  /*6be0*/  LDG.E.LTC128B R19, desc[UR38][R6.64+0x384] ;  /* 0x0003842606137981 */ /* 0x000164000c1e1920 */
.L_x_257:
[----:B------:R-:W-:Y:S05]  /*6bf0*/  BSYNC B1 ;  /* 0x0000000000017941 */ /* 0x000fea0003800000 */
.L_x_256:
[----:B-----5:R-:W-:Y:S01]  /*6c00*/  FMUL R2, R19, R152 ;  /* 0x0000009813027220 */ /* 0x020fe20000400000 */
[----:B------:R-:W-:Y:S01]  /*6c10*/  ISETP.GT.AND P2, PT, R3, 0x8, P2 ;  /* 0x000000080300780c */ /* 0x000fe20001744270 */
[----:B------:R-:W-:Y:S02]  /*6c20*/  BSSY B1, `(.L_x_258) ;  /* 0x0000005000017945 */ /* 0x000fe40003800000 */
[----:B------:R-:W-:-:S05]  /*6c30*/  FFMA R137, R137, R153, R2 ;  /* 0x0000009989897223 */ /* 0x000fca0000000002 */
[----:B------:R0:W-:Y:S05]  /*6c40*/  @P1 STG.E desc[UR38][R4.64+0x384], R137 ;  /* 0x0003848904001986 */ /* 0x0001ea000c101926 */
[----:B------:R-:W-:Y:S05]  /*6c50*/  @!P2 BRA `(.L_x_259) ;  /* 0x000000000004a947 */ /* 0x000fea0003800000 */
[----:B------:R0:W5:Y:S02]  /*6c60*/  LDG.E.LTC128B R19, desc[UR38][R8.64+0x380] ;  /* 0x0003802608137981 */ /* 0x000164000c1e1920 */
.L_x_259:
[----:B------:R-:W-:Y:S05]  /*6c70*/  BSYNC B1 ;  /* 0x0000000000017941 */ /* 0x000fea0003800000 */
.L_x_258:
        /* <DEDUP_REMOVED lines=8> */
.L_x_261:
[----:B------:R-:W-:Y:S05]  /*6d00*/  BSYNC B1 ;  /* 0x0000000000017941 */ /* 0x000fea0003800000 */
.L_x_260:
        /* <DEDUP_REMOVED lines=8> */
.L_x_263:
[----:B------:R-:W-:Y:S05]  /*6d90*/  BSYNC B1 ;  /* 0x0000000000017941 */ /* 0x000fea0003800000 */
.L_x_262:
[----:B0----5:R-:W-:Y:S01]  /*6da0*/  FMUL R13, R19, R152 ;  /* 0x00000098130d7220 */ /* 0x021fe20000400000 */
[----:B------:R-:W-:Y:S01]  /*6db0*/  ISETP.GT.AND P0, PT, R3, RZ, P2 ;  /* 0x000000ff0300720c */ /* 0x000fe20001704270 */
[----:B------:R-:W-:Y:S02]  /*6dc0*/  BSSY B1, `(.L_x_264) ;  /* 0x0000005000017945 */ /* 0x000fe40003800000 */
[----:B------:R-:W-:-:S05]  /*6dd0*/  FFMA R13, R140, R153, R13 ;  /* 0x000000998c0d7223 */ /* 0x000fca000000000d */
[----:B------:R0:W-:Y:S05]  /*6de0*/  @P3 STG.E desc[UR38][R4.64+0x3a0], R13 ;  /* 0x0003a00d04003986 */ /* 0x0001ea000c101926 */
[----:B------:R-:W-:Y:S05]  /*6df0*/  @!P0 BRA `(.L_x_265) ;  /* 0x0000000000048947 */ /* 0x000fea0003800000 */
[----:B------:R0:W5:Y:S02]  /*6e00*/  LDG.E.LTC128B R19, desc[UR38][R6.64+0x3a4] ;  /* 0x0003a42606137981 */ /* 0x000164000c1e1920 */
.L_x_265:
[----:B------:R-:W-:Y:S05]  /*6e10*/  BSYNC B1 ;  /* 0x0000000000017941 */ /* 0x000fea0003800000 */
.L_x_264:
[----:B-----5:R-:W-:Y:S01]  /*6e20*/  FMUL R2, R19, R152 ;  /* 0x0000009813027220 */ /* 0x020fe20000400000 */
[----:B------:R-:W-:Y:S01]  /*6e30*/  ISETP.GT.AND P1, PT, R3, 0x8, P1 ;  /* 0x000000080300780c */ /* 0x000fe20000f24270 */
[----:B------:R-:W-:Y:S02]  /*6e40*/  BSSY B1, `(.L_x_266) ;  /* 0x0000005000017945 */ /* 0x000fe40003800000 */
[----:B------:R-:W-:-:S05]  /*6e50*/  FFMA R141, R141, R153, R2 ;  /* 0x000000998d8d7223 */ /* 0x000fca0000000002 */
[----:B------:R0:W-:Y:S05]  /*6e60*/  @P0 STG.E desc[UR38][R4.64+0x3a4], R141 ;  /* 0x0003a48d04000986 */ /* 0x0001ea000c101926 */
[----:B------:R-:W-:Y:S05]  /*6e70*/  @!P1 BRA `(.L_x_267) ;  /* 0x0000000000049947 */ /* 0x000fea0003800000 */
[----:B------:R0:W5:Y:S02]  /*6e80*/  LDG.E.LTC128B R19, desc[UR38][R8.64+0x3a0] ;  /* 0x0003a02608137981 */ /* 0x000164000c1e1920 */
.L_x_267:
[----:B------:R-:W-:Y:S05]  /*6e90*/  BSYNC B1 ;  /* 0x0000000000017941 */ /* 0x000fea0003800000 */
.L_x_266:
        /* <DEDUP_REMOVED lines=8> */
.L_x_269:
[----:B------:R-:W-:Y:S05]  /*6f20*/  BSYNC B1 ;  /* 0x0000000000017941 */ /* 0x000fea0003800000 */
.L_x_268:
        /* <DEDUP_REMOVED lines=8> */
.L_x_271:
[----:B------:R-:W-:Y:S05]  /*6fb0*/  BSYNC B1 ;  /* 0x0000000000017941 */ /* 0x000fea0003800000 */
.L_x_270:
[----:B0----5:R-:W-:Y:S01]  /*6fc0*/  FMUL R13, R19, R152 ;  /* 0x00000098130d7220 */ /* 0x021fe20000400000 */
[----:B------:R-:W-:Y:S01]  /*6fd0*/  ISETP.GT.AND P2, PT, R3, RZ, P1 ;  /* 0x000000ff0300720c */ /* 0x000fe20000f44270 */
[----:B------:R-:W-:Y:S02]  /*6fe0*/  BSSY B1, `(.L_x_272) ;  /* 0x0000005000017945 */ /* 0x000fe40003800000 */
[----:B------:R-:W-:-:S05]  /*6ff0*/  FFMA R13, R144, R153, R13 ;  /* 0x00000099900d7223 */ /* 0x000fca000000000d */
[----:B------:R0:W-:Y:S05]  /*7000*/  @P3 STG.E desc[UR38][R4.64+0x3c0], R13 ;  /* 0x0003c00d04003986 */ /* 0x0001ea000c101926 */
[----:B------:R-:W-:Y:S05]  /*7010*/  @!P2 BRA `(.L_x_273) ;  /* 0x000000000004a947 */ /* 0x000fea0003800000 */
[----:B------:R0:W5:Y:S02]  /*7020*/  LDG.E.LTC128B R19, desc[UR38][R6.64+0x3c4] ;  /* 0x0003c42606137981 */ /* 0x000164000c1e1920 */
.L_x_273:
[----:B------:R-:W-:Y:S05]  /*7030*/  BSYNC B1 ;  /* 0x0000000000017941 */ /* 0x000fea0003800000 */
.L_x_272:
[----:B-----5:R-:W-:Y:S01]  /*7040*/  FMUL R2, R19, R152 ;  /* 0x0000009813027220 */ /* 0x020fe20000400000 */
[----:B------:R-:W-:Y:S01]  /*7050*/  ISETP.GT.AND P0, PT, R3, 0x8, P0 ;  /* 0x000000080300780c */ /* 0x000fe20000704270 */
[----:B------:R-:W-:Y:S02]  /*7060*/  BSSY B1, `(.L_x_274) ;  /* 0x0000005000017945 */ /* 0x000fe40003800000 */
[----:B------:R-:W-:-:S05]  /*7070*/  FFMA R145, R145, R153, R2 ;  /* 0x0000009991917223 */ /* 0x000fca0000000002 */
[----:B------:R0:W-:Y:S05]  /*7080*/  @P2 STG.E desc[UR38][R4.64+0x3c4], R145 ;  /* 0x0003c49104002986 */ /* 0x0001ea000c101926 */
[----:B------:R-:W-:Y:S05]  /*7090*/  @!P0 BRA `(.L_x_275) ;  /* 0x0000000000048947 */ /* 0x000fea0003800000 */
[----:B------:R0:W5:Y:S02]  /*70a0*/  LDG.E.LTC128B R19, desc[UR38][R8.64+0x3c0] ;  /* 0x0003c02608137981 */ /* 0x000164000c1e1920 */
.L_x_275:
[----:B------:R-:W-:Y:S05]  /*70b0*/  BSYNC B1 ;  /* 0x0000000000017941 */ /* 0x000fea0003800000 */
.L_x_274:
        /* <DEDUP_REMOVED lines=8> */
.L_x_277:
[----:B------:R-:W-:Y:S05]  /*7140*/  BSYNC B1 ;  /* 0x0000000000017941 */ /* 0x000fea0003800000 */
.L_x_276:
        /* <DEDUP_REMOVED lines=8> */
.L_x_279:
[----:B------:R-:W-:Y:S05]  /*71d0*/  BSYNC B1 ;  /* 0x0000000000017941 */ /* 0x000fea0003800000 */
.L_x_278:
[----:B0----5:R-:W-:Y:S01]  /*71e0*/  FMUL R13, R19, R152 ;  /* 0x00000098130d7220 */ /* 0x021fe20000400000 */
[----:B------:R-:W-:Y:S01]  /*71f0*/  ISETP.GT.AND P1, PT, R3, RZ, P0 ;  /* 0x000000ff0300720c */ /* 0x000fe20000724270 */
[----:B------:R-:W-:Y:S02]  /*7200*/  BSSY B1, `(.L_x_280) ;  /* 0x0000005000017945 */ /* 0x000fe40003800000 */
[----:B------:R-:W-:-:S05]  /*7210*/  FFMA R13, R148, R153, R13 ;  /* 0x00000099940d7223 */ /* 0x000fca000000000d */
[----:B------:R0:W-:Y:S05]  /*7220*/  @P3 STG.E desc[UR38][R4.64+0x3e0], R13 ;  /* 0x0003e00d04003986 */ /* 0x0001ea000c101926 */
[----:B------:R-:W-:Y:S05]  /*7230*/  @!P1 BRA `(.L_x_281) ;  /* 0x0000000000049947 */ /* 0x000fea0003800000 */
[----:B------:R0:W5:Y:S02]  /*7240*/  LDG.E.LTC128B R19, desc[UR38][R6.64+0x3e4] ;  /* 0x0003e42606137981 */ /* 0x000164000c1e1920 */
.L_x_281:
[----:B------:R-:W-:Y:S05]  /*7250*/  BSYNC B1 ;  /* 0x0000000000017941 */ /* 0x000fea0003800000 */
.L_x_280:
[----:B-----5:R-:W-:Y:S01]  /*7260*/  FMUL R0, R19, R152 ;  /* 0x0000009813007220 */ /* 0x020fe20000400000 */
[----:B------:R-:W-:Y:S01]  /*7270*/  ISETP.GT.AND P2, PT, R3, 0x8, P2 ;  /* 0x000000080300780c */ /* 0x000fe20001744270 */
[----:B------:R-:W-:Y:S02]  /*7280*/  BSSY B1, `(.L_x_282) ;  /* 0x0000005000017945 */ /* 0x000fe40003800000 */
[----:B------:R-:W-:-:S05]  /*7290*/  FFMA R149, R149, R153, R0 ;  /* 0x0000009995957223 */ /* 0x000fca0000000000 */
[----:B------:R0:W-:Y:S05]  /*72a0*/  @P1 STG.E desc[UR38][R4.64+0x3e4], R149 ;  /* 0x0003e49504001986 */ /* 0x0001ea000c101926 */
[----:B------:R-:W-:Y:S05]  /*72b0*/  @!P2 BRA `(.L_x_283) ;  /* 0x000000000004a947 */ /* 0x000fea0003800000 */
[----:B------:R0:W5:Y:S02]  /*72c0*/  LDG.E.LTC128B R19, desc[UR38][R8.64+0x3e0] ;  /* 0x0003e02608137981 */ /* 0x000164000c1e1920 */
.L_x_283:
[----:B------:R-:W-:Y:S05]  /*72d0*/  BSYNC B1 ;  /* 0x0000000000017941 */ /* 0x000fea0003800000 */
.L_x_282:
[----:B01---5:R-:W-:Y:S01]  /*72e0*/  FMUL R5, R19, R152 ;  /* 0x0000009813057220 */ /* 0x023fe20000400000 */
[----:B------:R-:W-:Y:S01]  /*72f0*/  ISETP.GT.AND P0, PT, R3, 0x8, P0 ;  /* 0x000000080300780c */ /* 0x000fe20000704270 */
[----:B------:R-:W-:Y:S01]  /*7300*/  @P2 IMAD.MOV.U32 R2, RZ, RZ, R10 ;  /* 0x000000ffff022224 */ /* 0x000fe200078e000a */
[----:B------:R-:W-:Y:S01]  /*7310*/  BSSY B1, `(.L_x_284) ;  /* 0x0000006000017945 */ /* 0x000fe20003800000 */
[----:B------:R-:W-:Y:S01]  /*7320*/  FFMA R5, R150, R153, R5 ;  /* 0x0000009996057223 */ /* 0x000fe20000000005 */
[----:B------:R-:W-:-:S05]  /*7330*/  @P2 IMAD.MOV.U32 R3, RZ, RZ, R11 ;  /* 0x000000ffff032224 */ /* 0x000fca00078e000b */
[----:B------:R0:W-:Y:S04]  /*7340*/  @P2 STG.E desc[UR38][R2.64+0x3e0], R5 ;  /* 0x0003e00502002986 */ /* 0x0001e8000c101926 */
[----:B------:R-:W-:Y:S05]  /*7350*/  @!P0 BRA `(.L_x_285) ;  /* 0x0000000000048947 */ /* 0x000fea0003800000 */
[----:B------:R1:W5:Y:S02]  /*7360*/  LDG.E.LTC128B R19, desc[UR38][R8.64+0x3e4] ;  /* 0x0003e42608137981 */ /* 0x000364000c1e1920 */
.L_x_285:
[----:B------:R-:W-:Y:S05]  /*7370*/  BSYNC B1 ;  /* 0x0000000000017941 */ /* 0x000fea0003800000 */
.L_x_284:
[----:B-----5:R-:W-:-:S04]  /*7380*/  FMUL R0, R19, R152 ;  /* 0x0000009813007220 */ /* 0x020fc80000400000 */
[----:B------:R-:W-:Y:S01]  /*7390*/  FFMA R151, R151, R153, R0 ;  /* 0x0000009997977223 */ /* 0x000fe20000000000 */
[----:B------:R-:W-:Y:S06]  /*73a0*/  @!P0 BRA `(.L_x_286) ;  /* 0x0000001c00388947 */ /* 0x000fec0003800000 */
[----:B------:R0:W-:Y:S01]  /*73b0*/  STG.E desc[UR38][R10.64+0x3e4], R151 ;  /* 0x0003e4970a007986 */ /* 0x0001e2000c101926 */
[----:B------:R-:W-:Y:S05]  /*73c0*/  BRA `(.L_x_286) ;  /* 0x0000001c00307947 */ /* 0x000fea0003800000 */
.L_x_33:
[----:B------:R-:W-:Y:S01]  /*73d0*/  ISETP.GT.AND P3, PT, R0, 0x1, PT ;  /* 0x000000010000780c */ /* 0x000fe20003f64270 */
[----:B------:R-:W-:Y:S01]  /*73e0*/  ULDC.64 UR4, c[0x0][0x5c0] ;  /* 0x0001700000047ab9 */ /* 0x000fe20000000a00 */
[-C--:B------:R-:W-:Y:S01]  /*73f0*/  FMUL R9, R24, R153.reuse ;  /* 0x0000009918097220 */ /* 0x080fe20000400000 */
[C---:B------:R-:W-:Y:S01]  /*7400*/  LEA R4, P1, R172.reuse, UR4, 0x2 ;  /* 0x00000004ac047c11 */ /* 0x040fe2000f8210ff */
[-C--:B------:R-:W-:Y:S01]  /*7410*/  FMUL R25, R25, R153.reuse ;  /* 0x0000009919197220 */ /* 0x080fe20000400000 */
[----:B------:R-:W-:Y:S01]  /*7420*/  ISETP.GT.AND P2, PT, R3, RZ, P3 ;  /* 0x000000ff0300720c */ /* 0x000fe20001f44270 */
[-C--:B------:R-:W-:Y:S01]  /*7430*/  FMUL R27, R27, R153.reuse ;  /* 0x000000991b1b7220 */ /* 0x080fe20000400000 */
[----:B------:R-:W-:Y:S01]  /*7440*/  LEA.HI.X R5, R172, UR5, R177, 0x2, P1 ;  /* 0x00000005ac057c11 */ /* 0x000fe200088f14b1 */
[-C--:B------:R-:W-:Y:S01]  /*7450*/  FMUL R29, R29, R153.reuse ;  /* 0x000000991d1d7220 */ /* 0x080fe20000400000 */
[----:B------:R-:W-:Y:S01]  /*7460*/  ISETP.GT.AND P0, PT, R3, 0x8, P0 ;  /* 0x000000080300780c */ /* 0x000fe20000704270 */
[-C--:B------:R-:W-:Y:S01]  /*7470*/  FMUL R31, R31, R153.reuse ;  /* 0x000000991f1f7220 */ /* 0x080fe20000400000 */
[----:B------:R-:W-:Y:S01]  /*7480*/  ISETP.GT.AND P5, PT, R0, 0x8, PT ;  /* 0x000000080000780c */ /* 0x000fe20003fa4270 */
[----:B------:R1:W-:Y:S01]  /*7490*/  @P4 STG.E desc[UR38][R4.64], R9 ;  /* 0x0000000904004986 */ /* 0x0003e2000c101926 */
[C---:B------:R-:W-:Y:S01]  /*74a0*/  SHF.L.U64.HI R11, R10.reuse, 0x5, R11 ;  /* 0x000000050a0b7819 */ /* 0x040fe2000001020b */
[-C--:B------:R-:W-:Y:S01]  /*74b0*/  FMUL R33, R33, R153.reuse ;  /* 0x0000009921217220 */ /* 0x080fe20000400000 */
[----:B------:R-:W-:Y:S01]  /*74c0*/  LEA R6, P1, R10, R4, 0x5 ;  /* 0x000000040a067211 */ /* 0x000fe200078228ff */
[-C--:B------:R-:W-:Y:S01]  /*74d0*/  FMUL R35, R35, R153.reuse ;  /* 0x0000009923237220 */ /* 0x080fe20000400000 */
[----:B------:R-:W-:Y:S01]  /*74e0*/  ISETP.GT.AND P3, PT, R3, 0x8, P3 ;  /* 0x000000080300780c */ /* 0x000fe20001f64270 */
[----:B------:R-:W-:Y:S01]  /*74f0*/  @P2 STG.E desc[UR38][R4.64+0x4], R25 ;  /* 0x0000041904002986 */ /* 0x000fe2000c101926 */
[----:B------:R-:W-:Y:S01]  /*7500*/  ISETP.GT.AND P4, PT, R0, 0x9, PT ;  /* 0x000000090000780c */ /* 0x000fe20003f84270 */
[----:B------:R-:W-:Y:S01]  /*7510*/  IMAD.X R7, R11, 0x1, R5, P1 ;  /* 0x000000010b077824 */ /* 0x000fe200008e0605 */
[C---:B------:R-:W-:Y:S01]  /*7520*/  ISETP.GT.AND P2, PT, R3.reuse, RZ, P5 ;  /* 0x000000ff0300720c */ /* 0x040fe20002f44270 */
[-C--:B------:R-:W-:Y:S01]  /*7530*/  FMUL R11, R28, R153.reuse ;  /* 0x000000991c0b7220 */ /* 0x080fe20000400000 */
[C---:B------:R-:W-:Y:S01]  /*7540*/  ISETP.GT.AND P1, PT, R3.reuse, RZ, P4 ;  /* 0x000000ff0300720c */ /* 0x040fe20002724270 */
[-C--:B-1----:R-:W-:Y:S01]  /*7550*/  FMUL R9, R26, R153.reuse ;  /* 0x000000991a097220 */ /* 0x082fe20000400000 */
[----:B------:R-:W-:Y:S01]  /*7560*/  ISETP.GT.AND P4, PT, R3, 0x8, P4 ;  /* 0x000000080300780c */ /* 0x000fe20002784270 */
[-C--:B------:R-:W-:Y:S01]  /*7570*/  FMUL R37, R37, R153.reuse ;  /* 0x0000009925257220 */ /* 0x080fe20000400000 */
[-C--:B------:R-:W-:Y:S01]  /*7580*/  FMUL R39, R39, R153.reuse ;  /* 0x0000009927277220 */ /* 0x080fe20000400000 */
[-C--:B------:R-:W-:Y:S01]  /*7590*/  FMUL R41, R41, R153.reuse ;  /* 0x0000009929297220 */ /* 0x080fe20000400000 */
[----:B------:R1:W-:Y:S01]  /*75a0*/  @P0 STG.E desc[UR38][R6.64], R9 ;  /* 0x0000000906000986 */ /* 0x0003e2000c101926 */
[----:B------:R-:W-:Y:S01]  /*75b0*/  ISETP.GT.AND P0, PT, R3, 0x8, P5 ;  /* 0x000000080300780c */ /* 0x000fe20002f04270 */
[-C--:B------:R-:W-:Y:S01]  /*75c0*/  FMUL R43, R43, R153.reuse ;  /* 0x000000992b2b7220 */ /* 0x080fe20000400000 */
[C---:B------:R-:W-:Y:S01]  /*75d0*/  ISETP.GT.AND P5, PT, R0.reuse, 0x10, PT ;  /* 0x000000100000780c */ /* 0x040fe20003fa4270 */
[----:B------:R-:W-:Y:S01]  /*75e0*/  @P3 STG.E desc[UR38][R6.64+0x4], R27 ;  /* 0x0000041b06003986 */ /* 0x000fe2000c101926 */
[----:B------:R-:W-:Y:S01]  /*75f0*/  ISETP.GT.AND P3, PT, R0, 0x11, PT ;  /* 0x000000110000780c */ /* 0x000fe20003f64270 */
[-C--:B------:R-:W-:Y:S01]  /*7600*/  FMUL R45, R45, R153.reuse ;  /* 0x000000992d2d7220 */ /* 0x080fe20000400000 */
[-C--:B------:R-:W-:Y:S01]  /*7610*/  FMUL R47, R47, R153.reuse ;  /* 0x000000992f2f7220 */ /* 0x080fe20000400000 */
[----:B------:R2:W-:Y:S01]  /*7620*/  @P2 STG.E desc[UR38][R4.64+0x20], R11 ;  /* 0x0000200b04002986 */ /* 0x0005e2000c101926 */
[----:B------:R-:W-:Y:S01]  /*7630*/  ISETP.GT.AND P2, PT, R3, RZ, P5 ;  /* 0x000000ff0300720c */ /* 0x000fe20002f44270 */
[-C--:B------:R-:W-:Y:S01]  /*7640*/  FMUL R49, R49, R153.reuse ;  /* 0x0000009931317220 */ /* 0x080fe20000400000 */
[-C--:B------:R-:W-:Y:S01]  /*7650*/  FMUL R51, R51, R153.reuse ;  /* 0x0000009933337220 */ /* 0x080fe20000400000 */
[----:B------:R-:W-:Y:S01]  /*7660*/  @P1 STG.E desc[UR38][R4.64+0x24], R29 ;  /* 0x0000241d04001986 */ /* 0x000fe2000c101926 */
[-C--:B-1----:R-:W-:Y:S01]  /*7670*/  FMUL R9, R30, R153.reuse ;  /* 0x000000991e097220 */ /* 0x082fe20000400000 */
[----:B------:R-:W-:Y:S01]  /*7680*/  ISETP.GT.AND P1, PT, R3, RZ, P3 ;  /* 0x000000ff0300720c */ /* 0x000fe20001f24270 */
[-C--:B------:R-:W-:Y:S01]  /*7690*/  FMUL R53, R53, R153.reuse ;  /* 0x0000009935357220 */ /* 0x080fe20000400000 */
[----:B------:R-:W-:Y:S01]  /*76a0*/  ISETP.GT.AND P3, PT, R3, 0x8, P3 ;  /* 0x000000080300780c */ /* 0x000fe20001f64270 */
[-C--:B------:R-:W-:Y:S01]  /*76b0*/  FMUL R55, R55, R153.reuse ;  /* 0x0000009937377220 */ /* 0x080fe20000400000 */
[----:B------:R1:W-:Y:S01]  /*76c0*/  @P0 STG.E desc[UR38][R6.64+0x20], R9 ;  /* 0x0000200906000986 */ /* 0x0003e2000c101926 */
[----:B------:R-:W-:Y:S01]  /*76d0*/  ISETP.GT.AND P0, PT, R3, 0x8, P5 ;  /* 0x000000080300780c */ /* 0x000fe20002f04270 */
[-C--:B--2---:R-:W-:Y:S01]  /*76e0*/  FMUL R11, R32, R153.reuse ;  /* 0x00000099200b7220 */ /* 0x084fe20000400000 */
        /* <DEDUP_REMOVED lines=139> */
[C---:B------:R-:W-:Y:S01]  /*7fa0*/  ISETP.GT.AND P3, PT, R3.reuse, 0x8, P3 ;  /* 0x000000080300780c */ /* 0x040fe20001f64270 */
[-C--:B0-----:R-:W-:Y:S01]  /*7fb0*/  FMUL R13, R150, R153.reuse ;  /* 0x00000099960d7220 */ /* 0x081fe20000400000 */
[----:B------:R0:W-:Y:S01]  /*7fc0*/  @P0 STG.E desc[UR38][R6.64+0x120], R9 ;  /* 0x0001200906000986 */ /* 0x0001e2000c101926 */
[----:B------:R-:W-:Y:S01]  /*7fd0*/  ISETP.GT.AND P0, PT, R3, 0x8, P5 ;  /* 0x000000080300780c */ /* 0x000fe20002f04270 */
[-C--:B--2---:R-:W-:Y:S01]  /*7fe0*/  FMUL R11, R64, R153.reuse ;  /* 0x00000099400b7220 */ /* 0x084fe20000400000 */
[C---:B------:R-:W-:Y:S01]  /*7ff0*/  ISETP.GT.AND P5, PT, R0.reuse, 0x58, PT ;  /* 0x000000580000780c */ /* 0x040fe20003fa4270 */
[----:B------:R-:W-:Y:S01]  /*8000*/  @P4 STG.E desc[UR38][R6.64+0x124], R63 ;  /* 0x0001243f06004986 */ /* 0x000fe2000c101926 */
[----:B------:R-:W-:Y:S01]  /*8010*/  ISETP.GT.AND P4, PT, R0, 0x59, PT ;  /* 0x000000590000780c */ /* 0x000fe20003f84270 */
[----:B------:R-:W-:-:S02]  /*8020*/  FMUL R151, R151, R153 ;  /* 0x0000009997977220 */ /* 0x000fc40000400000 */
[----:B------:R1:W-:Y:S01]  /*8030*/  @P2 STG.E desc[UR38][R4.64+0x140], R11 ;  /* 0x0001400b04002986 */ /* 0x0003e2000c101926 */
[----:B------:R-:W-:-:S03]  /*8040*/  ISETP.GT.AND P2, PT, R3, RZ, P5 ;  /* 0x000000ff0300720c */ /* 0x000fc60002f44270 */
[----:B------:R-:W-:Y:S01]  /*8050*/  @P1 STG.E desc[UR38][R4.64+0x144], R65 ;  /* 0x0001444104001986 */ /* 0x000fe2000c101926 */
[-C--:B0-----:R-:W-:Y:S01]  /*8060*/  FMUL R9, R66, R153.reuse ;  /* 0x0000009942097220 */ /* 0x081fe20000400000 */
[C---:B------:R-:W-:Y:S02]  /*8070*/  ISETP.GT.AND P1, PT, R3.reuse, RZ, P4 ;  /* 0x000000ff0300720c */ /* 0x040fe40002724270 */
[C---:B------:R-:W-:Y:S02]  /*8080*/  ISETP.GT.AND P4, PT, R3.reuse, 0x8, P4 ;  /* 0x000000080300780c */ /* 0x040fe40002784270 */
[----:B------:R0:W-:Y:S01]  /*8090*/  @P0 STG.E desc[UR38][R6.64+0x140], R9 ;  /* 0x0001400906000986 */ /* 0x0001e2000c101926 */
[----:B------:R-:W-:Y:S01]  /*80a0*/  ISETP.GT.AND P0, PT, R3, 0x8, P5 ;  /* 0x000000080300780c */ /* 0x000fe20002f04270 */
[----:B-1----:R-:W-:Y:S01]  /*80b0*/  FMUL R11, R68, R153 ;  /* 0x00000099440b7220 */ /* 0x002fe20000400000 */
[C---:B------:R-:W-:Y:S01]  /*80c0*/  ISETP.GT.AND P5, PT, R0.reuse, 0x60, PT ;  /* 0x000000600000780c */ /* 0x040fe20003fa4270 */
[----:B------:R-:W-:Y:S01]  /*80d0*/  @P3 STG.E desc[UR38][R6.64+0x144], R67 ;  /* 0x0001444306003986 */ /* 0x000fe2000c101926 */
[----:B------:R-:W-:-:S03]  /*80e0*/  ISETP.GT.AND P3, PT, R0, 0x61, PT ;  /* 0x000000610000780c */ /* 0x000fc60003f64270 */
        /* <DEDUP_REMOVED lines=87> */
[C---:B------:R-:W-:Y:S01]  /*8660*/  ISETP.GT.AND P1, PT, R3.reuse, RZ, P4 ;  /* 0x000000ff0300720c */ /* 0x040fe20002724270 */
[----:B0-----:R-:W-:Y:S01]  /*8670*/  FMUL R9, R98, R153 ;  /* 0x0000009962097220 */ /* 0x001fe20000400000 */
[----:B------:R-:W-:-:S04]  /*8680*/  ISETP.GT.AND P4, PT, R3, 0x8, P4 ;  /* 0x000000080300780c */ /* 0x000fc80002784270 */
[----:B------:R0:W-:Y:S01]  /*8690*/  @P0 STG.E desc[UR38][R6.64+0x240], R9 ;  /* 0x0002400906000986 */ /* 0x0001e2000c101926 */
[----:B-1----:R-:W-:Y:S01]  /*86a0*/  FMUL R11, R100, R153 ;  /* 0x00000099640b7220 */ /* 0x002fe20000400000 */
[----:B------:R-:W-:Y:S02]  /*86b0*/  ISETP.GT.AND P0, PT, R3, 0x8, P5 ;  /* 0x000000080300780c */ /* 0x000fe40002f04270 */
[----:B------:R-:W-:Y:S01]  /*86c0*/  @P3 STG.E desc[UR38][R6.64+0x244], R99 ;  /* 0x0002446306003986 */ /* 0x000fe2000c101926 */
[----:B------:R-:W-:-:S03]  /*86d0*/  ISETP.GT.AND P5, PT, R0, 0xa0, PT ;  /* 0x000000a00000780c */ /* 0x000fc60003fa4270 */
[----:B------:R1:W-:Y:S01]  /*86e0*/  @P2 STG.E desc[UR38][R4.64+0x260], R11 ;  /* 0x0002600b04002986 */ /* 0x0003e2000c101926 */
[----:B------:R-:W-:Y:S02]  /*86f0*/  ISETP.GT.AND P2, PT, R0, 0xa1, PT ;  /* 0x000000a10000780c */ /* 0x000fe40003f44270 */
[C---:B------:R-:W-:Y:S01]  /*8700*/  ISETP.GT.AND P3, PT, R3.reuse, RZ, P5 ;  /* 0x000000ff0300720c */ /* 0x040fe20002f64270 */
[----:B------:R-:W-:Y:S01]  /*8710*/  @P1 STG.E desc[UR38][R4.64+0x264], R101 ;  /* 0x0002646504001986 */ /* 0x000fe2000c101926 */
[C---:B------:R-:W-:Y:S01]  /*8720*/  ISETP.GT.AND P1, PT, R3.reuse, RZ, P2 ;  /* 0x000000ff0300720c */ /* 0x040fe20001724270 */
[----:B0-----:R-:W-:Y:S01]  /*8730*/  FMUL R9, R102, R153 ;  /* 0x0000009966097220 */ /* 0x001fe20000400000 */
[----:B------:R-:W-:-:S04]  /*8740*/  ISETP.GT.AND P2, PT, R3, 0x8, P2 ;  /* 0x000000080300780c */ /* 0x000fc80001744270 */
[----:B------:R0:W-:Y:S01]  /*8750*/  @P0 STG.E desc[UR38][R6.64+0x260], R9 ;  /* 0x0002600906000986 */ /* 0x0001e2000c101926 */
[----:B-1----:R-:W-:Y:S01]  /*8760*/  FMUL R11, R104, R153 ;  /* 0x00000099680b7220 */ /* 0x002fe20000400000 */
[----:B------:R-:W-:Y:S02]  /*8770*/  ISETP.GT.AND P0, PT, R3, 0x8, P5 ;  /* 0x000000080300780c */ /* 0x000fe40002f04270 */
[----:B------:R-:W-:Y:S04]  /*8780*/  @P4 STG.E desc[UR38][R6.64+0x264], R103 ;  /* 0x0002646706004986 */ /* 0x000fe8000c101926 */
[----:B------:R1:W-:Y:S01]  /*8790*/  @P3 STG.E desc[UR38][R4.64+0x280], R11 ;  /* 0x0002800b04003986 */ /* 0x0003e2000c101926 */
[----:B------:R-:W-:-:S03]  /*87a0*/  ISETP.GT.AND P3, PT, R0, 0xa8, PT ;  /* 0x000000a80000780c */ /* 0x000fc60003f64270 */
[----:B------:R-:W-:Y:S01]  /*87b0*/  @P1 STG.E desc[UR38][R4.64+0x284], R105 ;  /* 0x0002846904001986 */ /* 0x000fe2000c101926 */
[----:B------:R-:W-:Y:S01]  /*87c0*/  ISETP.GT.AND P1, PT, R0, 0xa9, PT ;  /* 0x000000a90000780c */ /* 0x000fe20003f24270 */
[-C--:B0-----:R-:W-:Y:S01]  /*87d0*/  FMUL R9, R106, R153.reuse ;  /* 0x000000996a097220 */ /* 0x081fe20000400000 */
[C---:B------:R-:W-:Y:S02]  /*87e0*/  ISETP.GT.AND P5, PT, R3.reuse, RZ, P3 ;  /* 0x000000ff0300720c */ /* 0x040fe40001fa4270 */
[C---:B------:R-:W-:Y:S02]  /*87f0*/  ISETP.GT.AND P4, PT, R3.reuse, RZ, P1 ;  /* 0x000000ff0300720c */ /* 0x040fe40000f84270 */
[----:B------:R0:W-:Y:S01]  /*8800*/  @P0 STG.E desc[UR38][R6.64+0x280], R9 ;  /* 0x0002800906000986 */ /* 0x0001e2000c101926 */
[----:B-1----:R-:W-:Y:S01]  /*8810*/  FMUL R11, R108, R153 ;  /* 0x000000996c0b7220 */ /* 0x002fe20000400000 */
[C---:B------:R-:W-:Y:S02]  /*8820*/  ISETP.GT.AND P3, PT, R3.reuse, 0x8, P3 ;  /* 0x000000080300780c */ /* 0x040fe40001f64270 */
[----:B------:R-:W-:Y:S01]  /*8830*/  @P2 STG.E desc[UR38][R6.64+0x284], R107 ;  /* 0x0002846b06002986 */ /* 0x000fe2000c101926 */
[----:B------:R-:W-:-:S02]  /*8840*/  ISETP.GT.AND P1, PT, R3, 0x8, P1 ;  /* 0x000000080300780c */ /* 0x000fc40000f24270 */
[C---:B------:R-:W-:Y:S02]  /*8850*/  ISETP.GT.AND P0, PT, R0.reuse, 0xb0, PT ;  /* 0x000000b00000780c */ /* 0x040fe40003f04270 */
[----:B------:R-:W-:Y:S01]  /*8860*/  ISETP.GT.AND P2, PT, R0, 0xb1, PT ;  /* 0x000000b10000780c */ /* 0x000fe20003f44270 */
[----:B------:R1:W-:Y:S01]  /*8870*/  @P5 STG.E desc[UR38][R4.64+0x2a0], R11 ;  /* 0x0002a00b04005986 */ /* 0x0003e2000c101926 */
[C---:B------:R-:W-:Y:S01]  /*8880*/  ISETP.GT.AND P5, PT, R3.reuse, RZ, P0 ;  /* 0x000000ff0300720c */ /* 0x040fe200007a4270 */
[-C--:B0-----:R-:W-:Y:S01]  /*8890*/  FMUL R9, R110, R153.reuse ;  /* 0x000000996e097220 */ /* 0x081fe20000400000 */
[C---:B------:R-:W-:Y:S01]  /*88a0*/  ISETP.GT.AND P0, PT, R3.reuse, 0x8, P0 ;  /* 0x000000080300780c */ /* 0x040fe20000704270 */
[----:B------:R-:W-:Y:S01]  /*88b0*/  @P4 STG.E desc[UR38][R4.64+0x2a4], R109 ;  /* 0x0002a46d04004986 */ /* 0x000fe2000c101926 */
[C---:B------:R-:W-:Y:S02]  /*88c0*/  ISETP.GT.AND P4, PT, R3.reuse, RZ, P2 ;  /* 0x000000ff0300720c */ /* 0x040fe40001784270 */
[----:B------:R-:W-:Y:S01]  /*88d0*/  ISETP.GT.AND P2, PT, R3, 0x8, P2 ;  /* 0x000000080300780c */ /* 0x000fe20001744270 */
[----:B------:R0:W-:Y:S01]  /*88e0*/  @P3 STG.E desc[UR38][R6.64+0x2a0], R9 ;  /* 0x0002a00906003986 */ /* 0x0001e2000c101926 */
[----:B------:R-:W-:Y:S01]  /*88f0*/  ISETP.GT.AND P3, PT, R0, 0xb9, PT ;  /* 0x000000b90000780c */ /* 0x000fe20003f64270 */
[----:B-1----:R-:W-:-:S02]  /*8900*/  FMUL R11, R112, R153 ;  /* 0x00000099700b7220 */ /* 0x002fc40000400000 */
[----:B------:R-:W-:Y:S01]  /*8910*/  @P1 STG.E desc[UR38][R6.64+0x2a4], R111 ;  /* 0x0002a46f06001986 */ /* 0x000fe2000c101926 */
[----:B------:R-:W-:-:S03]  /*8920*/  ISETP.GT.AND P1, PT, R0, 0xb8, PT ;  /* 0x000000b80000780c */ /* 0x000fc60003f24270 */
[----:B------:R1:W-:Y:S01]  /*8930*/  @P5 STG.E desc[UR38][R4.64+0x2c0], R11 ;  /* 0x0002c00b04005986 */ /* 0x0003e2000c101926 */
[C---:B------:R-:W-:Y:S01]  /*8940*/  ISETP.GT.AND P5, PT, R3.reuse, RZ, P1 ;  /* 0x000000ff0300720c */ /* 0x040fe20000fa4270 */
[-C--:B0-----:R-:W-:Y:S02]  /*8950*/  FMUL R9, R114, R153.reuse ;  /* 0x0000009972097220 */ /* 0x081fe40000400000 */
[----:B------:R-:W-:Y:S01]  /*8960*/  @P4 STG.E desc[UR38][R4.64+0x2c4], R113 ;  /* 0x0002c47104004986 */ /* 0x000fe2000c101926 */
[C---:B------:R-:W-:Y:S02]  /*8970*/  ISETP.GT.AND P4, PT, R3.reuse, RZ, P3 ;  /* 0x000000ff0300720c */ /* 0x040fe40001f84270 */
[C---:B------:R-:W-:Y:S01]  /*8980*/  ISETP.GT.AND P1, PT, R3.reuse, 0x8, P1 ;  /* 0x000000080300780c */ /* 0x040fe20000f24270 */
[----:B------:R0:W-:Y:S01]  /*8990*/  @P0 STG.E desc[UR38][R6.64+0x2c0], R9 ;  /* 0x0002c00906000986 */ /* 0x0001e2000c101926 */
[----:B------:R-:W-:Y:S02]  /*89a0*/  ISETP.GT.AND P0, PT, R0, 0xc0, PT ;  /* 0x000000c00000780c */ /* 0x000fe40003f04270 */
[----:B------:R-:W-:Y:S01]  /*89b0*/  ISETP.GT.AND P3, PT, R3, 0x8, P3 ;  /* 0x000000080300780c */ /* 0x000fe20001f64270 */
[----:B-1----:R-:W-:Y:S01]  /*89c0*/  FMUL R11, R116, R153 ;  /* 0x00000099740b7220 */ /* 0x002fe20000400000 */
        /* <DEDUP_REMOVED lines=81> */
[----:B------:R-:W-:Y:S02]  /*8ee0*/  ISETP.GT.AND P2, PT, R3, 0x8, P2 ;  /* 0x000000080300780c */ /* 0x000fe40001744270 */
[----:B------:R-:W-:Y:S01]  /*8ef0*/  ISETP.GT.AND P1, PT, R0, 0xf9, PT ;  /* 0x000000f90000780c */ /* 0x000fe20003f24270 */
[----:B-1----:R-:W-:Y:S01]  /*8f00*/  FMUL R11, R144, R153 ;  /* 0x00000099900b7220 */ /* 0x002fe20000400000 */
[----:B------:R-:W-:Y:S01]  /*8f10*/  @P3 STG.E desc[UR38][R6.64+0x3a4], R143 ;  /* 0x0003a48f06003986 */ /* 0x000fe2000c101926 */
[----:B------:R-:W-:-:S03]  /*8f20*/  ISETP.GT.AND P3, PT, R0, 0xf8, PT ;  /* 0x000000f80000780c */ /* 0x000fc60003f64270 */
[----:B------:R1:W-:Y:S01]  /*8f30*/  @P5 STG.E desc[UR38][R4.64+0x3c0], R11 ;  /* 0x0003c00b04005986 */ /* 0x0003e2000c101926 */
[C---:B------:R-:W-:Y:S02]  /*8f40*/  ISETP.GT.AND P5, PT, R3.reuse, RZ, P3 ;  /* 0x000000ff0300720c */ /* 0x040fe40001fa4270 */
[C---:B------:R-:W-:Y:S01]  /*8f50*/  ISETP.GT.AND P3, PT, R3.reuse, 0x8, P3 ;  /* 0x000000080300780c */ /* 0x040fe20001f64270 */
[----:B------:R-:W-:Y:S01]  /*8f60*/  @P4 STG.E desc[UR38][R4.64+0x3c4], R145 ;  /* 0x0003c49104004986 */ /* 0x000fe2000c101926 */
[C---:B------:R-:W-:Y:S01]  /*8f70*/  ISETP.GT.AND P4, PT, R3.reuse, RZ, P1 ;  /* 0x000000ff0300720c */ /* 0x040fe20000f84270 */
[----:B0-----:R-:W-:Y:S01]  /*8f80*/  FMUL R9, R146, R153 ;  /* 0x0000009992097220 */ /* 0x001fe20000400000 */
[----:B------:R-:W-:Y:S01]  /*8f90*/  ISETP.GT.AND P1, PT, R3, 0x8, P1 ;  /* 0x000000080300780c */ /* 0x000fe20000f24270 */
[----:B------:R-:W-:Y:S02]  /*8fa0*/  @P0 IMAD.MOV.U32 R2, RZ, RZ, R6 ;  /* 0x000000ffff020224 */ /* 0x000fe400078e0006 */
[----:B------:R-:W-:-:S02]  /*8fb0*/  @P0 IMAD.MOV.U32 R3, RZ, RZ, R7 ;  /* 0x000000ffff030224 */ /* 0x000fc400078e0007 */
[----:B-1----:R-:W-:-:S03]  /*8fc0*/  FMUL R11, R148, R153 ;  /* 0x00000099940b7220 */ /* 0x002fc60000400000 */
[----:B------:R0:W-:Y:S02]  /*8fd0*/  @P0 STG.E desc[UR38][R2.64+0x3c0], R9 ;  /* 0x0003c00902000986 */ /* 0x0001e4000c101926 */
[----:B0-----:R-:W-:Y:S02]  /*8fe0*/  @P2 IMAD.MOV.U32 R2, RZ, RZ, R6 ;  /* 0x000000ffff022224 */ /* 0x001fe400078e0006 */
[----:B------:R-:W-:-:S05]  /*8ff0*/  @P2 IMAD.MOV.U32 R3, RZ, RZ, R7 ;  /* 0x000000ffff032224 */ /* 0x000fca00078e0007 */
[----:B------:R0:W-:Y:S02]  /*9000*/  @P2 STG.E desc[UR38][R2.64+0x3c4], R147 ;  /* 0x0003c49302002986 */ /* 0x0001e4000c101926 */
[----:B0-----:R-:W-:Y:S02]  /*9010*/  @P5 IMAD.MOV.U32 R2, RZ, RZ, R4 ;  /* 0x000000ffff025224 */ /* 0x001fe400078e0004 */
[----:B------:R-:W-:-:S05]  /*9020*/  @P5 IMAD.MOV.U32 R3, RZ, RZ, R5 ;  /* 0x000000ffff035224 */ /* 0x000fca00078e0005 */
[----:B------:R0:W-:Y:S04]  /*9030*/  @P5 STG.E desc[UR38][R2.64+0x3e0], R11 ;  /* 0x0003e00b02005986 */ /* 0x0001e8000c101926 */
[----:B------:R1:W-:Y:S01]  /*9040*/  @P4 STG.E desc[UR38][R4.64+0x3e4], R149 ;  /* 0x0003e49504004986 */ /* 0x0003e2000c101926 */
[----:B0-----:R-:W-:Y:S02]  /*9050*/  @P3 IMAD.MOV.U32 R2, RZ, RZ, R6 ;  /* 0x000000ffff023224 */ /* 0x001fe400078e0006 */
[----:B------:R-:W-:-:S05]  /*9060*/  @P3 IMAD.MOV.U32 R3, RZ, RZ, R7 ;  /* 0x000000ffff033224 */ /* 0x000fca00078e0007 */
[----:B------:R1:W-:Y:S04]  /*9070*/  @P3 STG.E desc[UR38][R2.64+0x3e0], R13 ;  /* 0x0003e00d02003986 */ /* 0x0003e8000c101926 */
[----:B------:R1:W-:Y:S02]  /*9080*/  @P1 STG.E desc[UR38][R6.64+0x3e4], R151 ;  /* 0x0003e49706001986 */ /* 0x0003e4000c101926 */
.L_x_286:
[----:B------:R-:W-:Y:S05]  /*9090*/  BSYNC B0 ;  /* 0x0000000000007941 */ /* 0x000fea0003800000 */
.L_x_32:
[----:B01----:R-:W2:Y:S01]  /*90a0*/  LDL.64 R2, [R1] ;  /* 0x0000000001027983 */ /* 0x003ea20000100a00 */
[----:B------:R-:W-:Y:S01]  /*90b0*/  ULDC.64 UR4, c[0x0][0x650] ;  /* 0x0001940000047ab9 */ /* 0x000fe20000000a00 */
[----:B------:R0:W-:Y:S01]  /*90c0*/  SYNCS.ARRIVE.TRANS64.A1T0 RZ, [R160+UR44], RZ ;  /* 0x000000ffa0ff79a7 */ /* 0x0001e2000810002c */
[----:B------:R-:W-:Y:S01]  /*90d0*/  PRMT R0, RZ, 0x7610, R0 ;  /* 0x00007610ff007816 */ /* 0x000fe20000000000 */
[----:B------:R-:W-:Y:S02]  /*90e0*/  IMAD.MOV.U32 R19, RZ, RZ, -0x1 ;  /* 0xffffffffff137424 */ /* 0x000fe400078e00ff */
[----:B------:R-:W-:Y:S01]  /*90f0*/  IMAD.MOV.U32 R22, RZ, RZ, -0x1 ;  /* 0xffffffffff167424 */ /* 0x000fe200078e00ff */
[----:B--2---:R-:W-:-:S04]  /*9100*/  LEA R18, P0, R2, R18, 0x1 ;  /* 0x0000001202127211 */ /* 0x004fc800078008ff */
[----:B------:R-:W-:Y:S01]  /*9110*/  LEA.HI.X R17, R2, R17, R23, 0x1, P0 ;  /* 0x0000001102117211 */ /* 0x000fe200000f0c17 */
[----:B------:R-:W-:Y:S01]  /*9120*/  IMAD.MOV.U32 R2, RZ, RZ, -0x1 ;  /* 0xffffffffff027424 */ /* 0x000fe200078e00ff */
[----:B------:R-:W-:-:S04]  /*9130*/  ISETP.GE.U32.AND P0, PT, R18, UR4, PT ;  /* 0x0000000412007c0c */ /* 0x000fc8000bf06070 */
[----:B------:R-:W-:-:S13]  /*9140*/  ISETP.GE.U32.AND.EX P0, PT, R17, UR5, PT, P0 ;  /* 0x0000000511007c0c */ /* 0x000fda000bf06100 */
[----:B0-----:R-:W-:Y:S05]  /*9150*/  @P0 BRA `(.L_x_287) ;  /* 0x0000000400700947 */ /* 0x001fea0003800000 */
[----:B---3--:R-:W0:Y:S01]  /*9160*/  S2R R10, SR_CTAID.X ;  /* 0x00000000000a7919 */ /* 0x008e220000002500 */
[----:B------:R-:W1:Y:S01]  /*9170*/  LDC.64 R8, c[0x0][0x628] ;  /* 0x00018a00ff087b82 */ /* 0x000e620000000a00 */
[----:B------:R-:W-:Y:S01]  /*9180*/  ULDC UR4, c[0x0][0x150] ;  /* 0x0000540000047ab9 */ /* 0x000fe20000000800 */
[----:B----4-:R-:W-:Y:S01]  /*9190*/  IMAD.MOV.U32 R6, RZ, RZ, R18 ;  /* 0x000000ffff067224 */ /* 0x010fe200078e0012 */
[----:B------:R-:W2:Y:S01]  /*91a0*/  S2R R20, SR_CTAID.Y ;  /* 0x0000000000147919 */ /* 0x000ea20000002600 */
[----:B------:R-:W-:-:S04]  /*91b0*/  IMAD.MOV.U32 R7, RZ, RZ, R17 ;  /* 0x000000ffff077224 */ /* 0x000fc800078e0011 */
[----:B------:R-:W3:Y:S08]  /*91c0*/  LDC R15, c[0x0][0x144] ;  /* 0x00005100ff0f7b82 */ /* 0x000ef00000000800 */
[----:B------:R-:W4:Y:S08]  /*91d0*/  LDC R0, c[0x0][0x630] ;  /* 0x00018c00ff007b82 */ /* 0x000f300000000800 */
[----:B------:R-:W2:Y:S01]  /*91e0*/  LDC.64 R12, c[0x0][0x620] ;  /* 0x00018800ff0c7b82 */ /* 0x000ea20000000a00 */
[----:B-1----:R-:W-:-:S04]  /*91f0*/  ISETP.NE.U32.AND P0, PT, R8, RZ, PT ;  /* 0x000000ff0800720c */ /* 0x002fc80003f05070 */
[----:B------:R-:W-:Y:S02]  /*9200*/  ISETP.NE.AND.EX P0, PT, R9, RZ, PT, P0 ;  /* 0x000000ff0900720c */ /* 0x000fe40003f05300 */
[----:B0-----:R-:W-:-:S05]  /*9210*/  I2FP.F32.U32 R2, R10 ;  /* 0x0000000a00027245 */ /* 0x001fca0000201000 */
[----:B------:R-:W-:-:S04]  /*9220*/  FMUL R2, R2, UR4 ;  /* 0x0000000402027c20 */ /* 0x000fc80008400000 */
[----:B------:R0:W1:Y:S02]  /*9230*/  F2I.U32.TRUNC.NTZ R14, R2 ;  /* 0x00000002000e7305 */ /* 0x000064000020f000 */
[----:B---34-:R-:W-:Y:S05]  /*9240*/  @!P0 BRA `(.L_x_288) ;  /* 0x0000000000288947 */ /* 0x018fea0003800000 */
[----:B------:R-:W3:Y:S02]  /*9250*/  LDC R3, c[0x0][0x634] ;  /* 0x00018d00ff037b82 */ /* 0x000ee40000000800 */
[----:B---3--:R-:W-:-:S05]  /*9260*/  IADD3 R7, P0, R18, R3, RZ ;  /* 0x0000000312077210 */ /* 0x008fca0007f1e0ff */
[----:B------:R-:W-:-:S04]  /*9270*/  IMAD.X R11, RZ, RZ, R17, P0 ;  /* 0x000000ffff0b7224 */ /* 0x000fc800000e0611 */
[----:B0-----:R-:W-:-:S04]  /*9280*/  IMAD.WIDE.U32 R2, R11, R8, RZ ;  /* 0x000000080b027225 */ /* 0x001fc800078e00ff */
[----:B------:R-:W-:-:S04]  /*9290*/  IMAD.WIDE.U32 R4, P0, R7, R9, R2 ;  /* 0x0000000907047225 */ /* 0x000fc80007800002 */
[----:B------:R-:W-:-:S04]  /*92a0*/  IMAD.WIDE.U32 R2, R7, R8, RZ ;  /* 0x0000000807027225 */ /* 0x000fc800078e00ff */
[----:B------:R-:W-:Y:S01]  /*92b0*/  IMAD.X R7, RZ, RZ, RZ, P0 ;  /* 0x000000ffff077224 */ /* 0x000fe200000e06ff */
[----:B------:R-:W-:Y:S01]  /*92c0*/  IADD3 RZ, P0, R3, R4, RZ ;  /* 0x0000000403ff7210 */ /* 0x000fe20007f1e0ff */
[----:B------:R-:W-:-:S04]  /*92d0*/  IMAD.MOV.U32 R6, RZ, RZ, R5 ;  /* 0x000000ffff067224 */ /* 0x000fc800078e0005 */
[----:B------:R-:W-:-:S08]  /*92e0*/  IMAD.WIDE.U32.X R6, R11, R9, R6, P0 ;  /* 0x000000090b067225 */ /* 0x000fd000000e0406 */
.L_x_288:
[----:B------:R-:W3:Y:S01]  /*92f0*/  LDC.64 R26, c[0x0][0x640] ;  /* 0x00019000ff1a7b82 */ /* 0x000ee20000000a00 */
[-C--:B------:R-:W-:Y:S01]  /*9300*/  SHF.R.U64 R11, R6, R0.reuse, R7 ;  /* 0x00000000060b7219 */ /* 0x080fe20000001207 */
[----:B------:R-:W-:Y:S01]  /*9310*/  IMAD.MOV.U32 R19, RZ, RZ, R17 ;  /* 0x000000ffff137224 */ /* 0x000fe200078e0011 */
[----:B------:R-:W-:Y:S01]  /*9320*/  SHF.R.U32.HI R0, RZ, R0, R7 ;  /* 0x00000000ff007219 */ /* 0x000fe20000011607 */
[----:B-1----:R-:W-:Y:S01]  /*9330*/  IMAD.MOV R14, RZ, RZ, -R14 ;  /* 0x000000ffff0e7224 */ /* 0x002fe200078e0a0e */
[----:B------:R-:W-:Y:S01]  /*9340*/  IADD3 R5, P0, RZ, -R11, RZ ;  /* 0x8000000bff057210 */ /* 0x000fe20007f1e0ff */
[----:B------:R-:W-:Y:S01]  /*9350*/  ULDC UR4, c[0x0][0x154] ;  /* 0x0000550000047ab9 */ /* 0x000fe20000000800 */
[----:B------:R-:W-:Y:S01]  /*9360*/  IMAD.MOV.U32 R7, RZ, RZ, 0x1 ;  /* 0x00000001ff077424 */ /* 0x000fe200078e00ff */
[----:B------:R-:W1:Y:S01]  /*9370*/  LDC R4, c[0x0][0x618] ;  /* 0x00018600ff047b82 */ /* 0x000e620000000800 */
[----:B------:R-:W-:Y:S02]  /*9380*/  IMAD R22, R15, R14, R10 ;  /* 0x0000000e0f167224 */ /* 0x000fe400078e020a */
[----:B------:R-:W-:-:S04]  /*9390*/  IMAD.X R3, RZ, RZ, ~R0, P0 ;  /* 0x000000ffff037224 */ /* 0x000fc800000e0e00 */
[-C--:B--2---:R-:W-:Y:S01]  /*93a0*/  IMAD R0, R3, R12.reuse, RZ ;  /* 0x0000000c03007224 */ /* 0x084fe200078e02ff */
[----:B------:R-:W2:Y:S01]  /*93b0*/  LDC R6, c[0x0][0x608] ;  /* 0x00018200ff067b82 */ /* 0x000ea20000000800 */
[----:B0-----:R-:W-:-:S04]  /*93c0*/  IMAD.WIDE.U32 R2, R5, R12, R18 ;  /* 0x0000000c05027225 */ /* 0x001fc800078e0012 */
[----:B------:R-:W-:Y:S01]  /*93d0*/  IMAD R5, R5, R13, R0 ;  /* 0x0000000d05057224 */ /* 0x000fe200078e0200 */
[----:B------:R-:W-:Y:S02]  /*93e0*/  I2FP.F32.U32 R0, R20 ;  /* 0x0000001400007245 */ /* 0x000fe40000201000 */
[----:B------:R-:W0:Y:S01]  /*93f0*/  LDC R24, c[0x0][0x658] ;  /* 0x00019600ff187b82 */ /* 0x000e220000000800 */
[----:B------:R-:W-:Y:S01]  /*9400*/  IMAD.IADD R3, R3, 0x1, R5 ;  /* 0x0000000103037824 */ /* 0x000fe200078e0205 */
[----:B---3--:R-:W-:Y:S01]  /*9410*/  ISETP.NE.U32.AND P0, PT, R26, RZ, PT ;  /* 0x000000ff1a00720c */ /* 0x008fe20003f05070 */
[----:B------:R-:W-:Y:S01]  /*9420*/  FMUL R0, R0, UR4 ;  /* 0x0000000400007c20 */ /* 0x000fe20008400000 */
[----:B------:R-:W-:Y:S02]  /*9430*/  IMAD.MOV.U32 R5, RZ, RZ, -0x1 ;  /* 0xffffffffff057424 */ /* 0x000fe400078e00ff */
[----:B------:R-:W-:Y:S01]  /*9440*/  ISETP.NE.AND.EX P0, PT, R27, RZ, PT, P0 ;  /* 0x000000ff1b00720c */ /* 0x000fe20003f05300 */
[----:B------:R3:W4:Y:S01]  /*9450*/  F2I.U32.TRUNC.NTZ R12, R0 ;  /* 0x00000000000c7305 */ /* 0x000722000020f000 */
[----:B------:R-:W3:Y:S01]  /*9460*/  LDC R15, c[0x0][0x148] ;  /* 0x00005200ff0f7b82 */ /* 0x000ee20000000800 */
[----:B-1----:R-:W-:-:S02]  /*9470*/  SHF.R.U64 R10, R2, R4, R3 ;  /* 0x00000004020a7219 */ /* 0x002fc40000001203 */
[----:B------:R-:W-:-:S05]  /*9480*/  SHF.R.U32.HI R3, RZ, R4, R3 ;  /* 0x00000004ff037219 */ /* 0x000fca0000011603 */
[----:B------:R-:W1:Y:S01]  /*9490*/  LDC R14, c[0x0][0x600] ;  /* 0x00018000ff0e7b82 */ /* 0x000e620000000800 */
[-CC-:B--2---:R-:W-:Y:S02]  /*94a0*/  SHF.R.U64 R8, R10, R6.reuse, R3.reuse ;  /* 0x000000060a087219 */ /* 0x184fe40000001203 */
[----:B------:R-:W-:-:S05]  /*94b0*/  SHF.R.U32.HI R3, RZ, R6, R3 ;  /* 0x00000006ff037219 */ /* 0x000fca0000011603 */
[----:B------:R-:W2:Y:S01]  /*94c0*/  LDC R21, c[0x0][0x648] ;  /* 0x00019200ff157b82 */ /* 0x000ea20000000800 */
[-CC-:B0-----:R-:W-:Y:S02]  /*94d0*/  SHF.R.U64 R13, R8, R24.reuse, R3.reuse ;  /* 0x00000018080d7219 */ /* 0x181fe40000001203 */
[-C--:B------:R-:W-:Y:S02]  /*94e0*/  SHF.L.U32 R5, R5, R24.reuse, RZ ;  /* 0x0000001805057219 */ /* 0x080fe400000006ff */
[-C--:B------:R-:W-:Y:S01]  /*94f0*/  SHF.R.U32.HI R3, RZ, R24.reuse, R3 ;  /* 0x00000018ff037219 */ /* 0x080fe20000011603 */
[----:B------:R-:W-:Y:S01]  /*9500*/  IMAD.MOV.U32 R2, RZ, RZ, R13 ;  /* 0x000000ffff027224 */ /* 0x000fe200078e000d */
[----:B------:R-:W-:Y:S01]  /*9510*/  SHF.L.U32 R24, R7, R24, RZ ;  /* 0x0000001807187219 */ /* 0x000fe200000006ff */
[----:B------:R-:W0:Y:S01]  /*9520*/  LDC R25, c[0x0][0x638] ;  /* 0x00018e00ff197b82 */ /* 0x000e220000000800 */
[----:B------:R-:W-:-:S07]  /*9530*/  LOP3.LUT R19, RZ, R5, RZ, 0x33, !PT ;  /* 0x00000005ff137212 */ /* 0x000fce00078e33ff */
[----:B------:R-:W0:Y:S01]  /*9540*/  LDC R28, c[0x0][0x610] ;  /* 0x00018400ff1c7b82 */ /* 0x000e220000000800 */
[----:B----4-:R-:W-:Y:S05]  /*9550*/  @!P0 BRA `(.L_x_289) ;  /* 0x0000000000288947 */ /* 0x010fea0003800000 */
[----:B---3--:R-:W3:Y:S02]  /*9560*/  LDC R0, c[0x0][0x64c] ;  /* 0x00019300ff007b82 */ /* 0x008ee40000000800 */
[----:B---3--:R-:W-:-:S05]  /*9570*/  IADD3 R7, P0, R13, R0, RZ ;  /* 0x000000000d077210 */ /* 0x008fca0007f1e0ff */
        /* <DEDUP_REMOVED lines=8> */
.L_x_289:
[----:B------:R-:W4:Y:S01]  /*9600*/  LDC R4, c[0x0][0x65c] ;  /* 0x00019700ff047b82 */ /* 0x000f220000000800 */
[----:B--23--:R-:W-:Y:S01]  /*9610*/  SHF.R.U64 R0, R2, R21, R3 ;  /* 0x0000001502007219 */ /* 0x00cfe20000001203 */
[----:B-1----:R-:W-:Y:S01]  /*9620*/  VIADD R3, R14, 0xffffffff ;  /* 0xffffffff0e037836 */ /* 0x002fe20000000000 */
[----:B------:R-:W-:Y:S01]  /*9630*/  LOP3.LUT R19, R8, R19, RZ, 0xc0, !PT ;  /* 0x0000001308137212 */ /* 0x000fe200078ec0ff */
[----:B------:R-:W-:Y:S02]  /*9640*/  IMAD.MOV R12, RZ, RZ, -R12 ;  /* 0x000000ffff0c7224 */ /* 0x000fe400078e0a0c */
[----:B------:R-:W-:Y:S01]  /*9650*/  IMAD.MOV R2, RZ, RZ, -R0 ;  /* 0x000000ffff027224 */ /* 0x000fe200078e0a00 */
[----:B------:R-:W-:Y:S01]  /*9660*/  LOP3.LUT R3, R10, R3, RZ, 0xc0, !PT ;  /* 0x000000030a037212 */ /* 0x000fe200078ec0ff */
[----:B------:R-:W-:Y:S02]  /*9670*/  IMAD R19, R24, R0, R19 ;  /* 0x0000000018137224 */ /* 0x000fe400078e0213 */
[----:B0-----:R-:W-:-:S04]  /*9680*/  IMAD R0, R2, R25, R13 ;  /* 0x0000001902007224 */ /* 0x001fc800078e020d */
[----:B------:R-:W-:Y:S01]  /*9690*/  IMAD R2, R0, R14, R3 ;  /* 0x0000000e00027224 */ /* 0x000fe200078e0203 */
[----:B----4-:R-:W-:Y:S01]  /*96a0*/  ISETP.NE.AND P0, PT, R4, 0x1, PT ;  /* 0x000000010400780c */ /* 0x010fe20003f05270 */
[----:B------:R-:W-:-:S05]  /*96b0*/  IMAD.MOV.U32 R4, RZ, RZ, 0x1 ;  /* 0x00000001ff047424 */ /* 0x000fca00078e00ff */
[----:B------:R-:W-:-:S07]  /*96c0*/  PRMT R0, R4, 0x7610, R0 ;  /* 0x0000761004007816 */ /* 0x000fce0000000000 */
[----:B------:R-:W-:-:S04]  /*96d0*/  @P0 IMAD R22, R15, R12, R20 ;  /* 0x0000000c0f160224 */ /* 0x000fc800078e0214 */
[----:B------:R-:W-:-:S05]  /*96e0*/  IMAD R19, R19, R28, R22 ;  /* 0x0000001c13137224 */ /* 0x000fca00078e0216 */
[----:B------:R-:W-:Y:S02]  /*96f0*/  SEL R22, R2, R19, !P0 ;  /* 0x0000001302167207 */ /* 0x000fe40004000000 */
[----:B------:R-:W-:Y:S01]  /*9700*/  SEL R19, R19, R2, !P0 ;  /* 0x0000000213137207 */ /* 0x000fe20004000000 */
[----:B------:R-:W-:-:S07]  /*9710*/  IMAD.MOV.U32 R2, RZ, RZ, R11 ;  /* 0x000000ffff027224 */ /* 0x000fce00078e000b */
.L_x_287:
[----:B------:R-:W-:Y:S02]  /*9720*/  LOP3.LUT P0, RZ, R0, 0xff, RZ, 0xc0, !PT ;  /* 0x000000ff00ff7812 */ /* 0x000fe4000780c0ff */
[----:B------:R-:W-:-:S11]  /*9730*/  LOP3.LUT R171, R171, 0x1, RZ, 0x3c, !PT ;  /* 0x00000001abab7812 */ /* 0x000fd600078e3cff */
[----:B------:R-:W-:Y:S05]  /*9740*/  @P0 BRA `(.L_x_290) ;  /* 0xffffff7c00400947 */ /* 0x000fea000383ffff */
[----:B------:R-:W-:Y:S05]  /*9750*/  EXIT ;  /* 0x000000000000794d */ /* 0x000fea0003800000 */
.L_x_13:
[----:B------:R-:W-:-:S08]  /*9760*/  ISETP.NE.AND P0, PT, R0, RZ, PT ;  /* 0x000000ff0000720c */ /* 0x000fd00003f05270 */
[----:B0-----:R-:W0:-:S00]  /*9770*/  USETMAXREG.DEALLOC.CTAPOOL 0x28 ;  /* 0x00000028000079c8 */ /* 0x001e0000080e0500 */
[----:B------:R-:W-:Y:S05]  /*9780*/  @P0 EXIT ;  /* 0x000000000000094d */ /* 0x000fea0003800000 */
[----:B0-----:R-:W-:Y:S01]  /*9790*/  LOP3.LUT P0, RZ, R8, 0xff, RZ, 0xc0, !PT ;  /* 0x000000ff08ff7812 */ /* 0x001fe2000780c0ff */
[----:B------:R-:W-:Y:S02]  /*97a0*/  IMAD.MOV.U32 R0, RZ, RZ, 0x1 ;  /* 0x00000001ff007424 */ /* 0x000fe400078e00ff */
[----:B------:R-:W-:-:S10]  /*97b0*/  IMAD.MOV.U32 R7, RZ, RZ, RZ ;  /* 0x000000ffff077224 */ /* 0x000fd400078e00ff */
[----:B------:R-:W-:Y:S05]  /*97c0*/  @!P0 BRA `(.L_x_291) ;  /* 0x0000000c00a48947 */ /* 0x000fea0003800000 */
[----:B------:R-:W-:Y:S01]  /*97d0*/  LOP3.LUT P0, RZ, R4, 0x1f, RZ, 0xc0, !PT ;  /* 0x0000001f04ff7812 */ /* 0x000fe2000780c0ff */
[----:B------:R-:W-:Y:S01]  /*97e0*/  ULDC UR21, c[0x0][0x658] ;  /* 0x0001960000157ab9 */ /* 0x000fe20000000800 */
[----:B------:R-:W-:Y:S01]  /*97f0*/  UMOV UR4, 0xffffffff ;  /* 0xffffffff00047882 */ /* 0x000fe20000000000 */
[----:B------:R-:W-:Y:S01]  /*9800*/  BSSY B0, `(.L_x_291) ;  /* 0x00000e5000007945 */ /* 0x000fe20003800000 */
[----:B------:R-:W-:Y:S01]  /*9810*/  USHF.L.U32 UR4, UR4, UR21, URZ ;  /* 0x0000001504047299 */ /* 0x000fe2000800063f */
[C---:B------:R-:W-:Y:S01]  /*9820*/  ISETP.NE.AND P2, PT, R3.reuse, RZ, PT ;  /* 0x000000ff0300720c */ /* 0x040fe20003f45270 */
[----:B------:R-:W-:Y:S01]  /*9830*/  IMAD.MOV.U32 R8, RZ, RZ, 0x1 ;  /* 0x00000001ff087424 */ /* 0x000fe200078e00ff */
[----:B------:R-:W-:Y:S01]  /*9840*/  ISETP.NE.OR P0, PT, R3, RZ, !P0 ;  /* 0x000000ff0300720c */ /* 0x000fe20004705670 */
[----:B------:R-:W-:Y:S01]  /*9850*/  IMAD.MOV.U32 R0, RZ, RZ, 0x1 ;  /* 0x00000001ff007424 */ /* 0x000fe200078e00ff */
[----:B------:R-:W-:Y:S01]  /*9860*/  LOP3.LUT R6, R16, 0x2, RZ, 0xfc, !PT ;  /* 0x0000000210067812 */ /* 0x000fe200078efcff */
[----:B------:R-:W-:Y:S01]  /*9870*/  IMAD.MOV.U32 R7, RZ, RZ, RZ ;  /* 0x000000ffff077224 */ /* 0x000fe200078e00ff */
[----:B------:R-:W-:Y:S01]  /*9880*/  ULDC UR13, c[0x0][0x600] ;  /* 0x00018000000d7ab9 */ /* 0x000fe20000000800 */
[----:B------:R-:W-:Y:S01]  /*9890*/  UMOV UR5, 0x1 ;  /* 0x0000000100057882 */ /* 0x000fe20000000000 */
[----:B------:R-:W-:-:S02]  /*98a0*/  UIADD3 UR30, UR37, 0x1, URZ ;  /* 0x00000001251e7890 */ /* 0x000fc4000fffe03f */
[----:B------:R-:W-:Y:S02]  /*98b0*/  UIADD3 UR13, UR13, -0x1, URZ ;  /* 0xffffffff0d0d7890 */ /* 0x000fe4000fffe03f */
[----:B------:R-:W-:Y:S02]  /*98c0*/  USHF.L.U32 UR21, UR5, UR21, URZ ;  /* 0x0000001505157299 */ /* 0x000fe4000800063f */
[----:B------:R-:W-:Y:S01]  /*98d0*/  ULOP3.LUT UR29, URZ, UR4, URZ, 0x33, !UPT ;  /* 0x000000043f1d7292 */ /* 0x000fe2000f8e333f */
[----:B------:R-:W-:-:S11]  /*98e0*/  ULDC.64 UR22, c[0x0][0x198] ;  /* 0x0000660000167ab9 */ /* 0x000fd60000000a00 */
.L_x_303:
[----:B------:R-:W-:-:S03]  /*98f0*/  UMOV UR4, 0xffffffff ;  /* 0xffffffff00047882 */ /* 0x000fc60000000000 */
[----:B------:R-:W-:Y:S05]  /*9900*/  BRA.DIV UR4, `(.L_x_292) ;  /* 0x00000012048c7947 */ /* 0x000fea000b800000 */
[----:B------:R-:W-:-:S13]  /*9910*/  ELECT P6, URZ, PT ;  /* 0x00000000003f782f */ /* 0x000fda00038c0000 */
.L_x_317:
[----:B------:R-:W0:Y:S01]  /*9920*/  LDC R3, c[0x0][0x28c] ;  /* 0x0000a300ff037b82 */ /* 0x000e220000000800 */
[----:B------:R-:W-:Y:S01]  /*9930*/  BSSY B1, `(.L_x_293) ;  /* 0x0000059000017945 */ /* 0x000fe20003800000 */
[----:B0-----:R-:W-:-:S13]  /*9940*/  ISETP.LT.OR P6, PT, R3, 0x1, !P6 ;  /* 0x000000010300780c */ /* 0x001fda00077c1670 */
[----:B------:R-:W-:Y:S05]  /*9950*/  @P6 BRA `(.L_x_294) ;  /* 0x0000000400586947 */ /* 0x000fea0003800000 */
[----:B------:R-:W-:Y:S02]  /*9960*/  IMAD.SHL.U32 R19, R19, 0x40, RZ ;  /* 0x0000004013137824 */ /* 0x000fe400078e00ff */
[----:B------:R-:W-:Y:S02]  /*9970*/  IMAD.SHL.U32 R22, R22, 0x100, RZ ;  /* 0x0000010016167824 */ /* 0x000fe400078e00ff */
[----:B------:R-:W-:Y:S02]  /*9980*/  IMAD.MOV.U32 R12, RZ, RZ, RZ ;  /* 0x000000ffff0c7224 */ /* 0x000fe400078e00ff */
[----:B------:R-:W-:Y:S02]  /*9990*/  IMAD.U32 R13, RZ, RZ, UR30 ;  /* 0x0000001eff0d7e24 */ /* 0x000fe4000f8e00ff */
[----:B------:R-:W-:Y:S02]  /*99a0*/  IMAD.MOV.U32 R3, RZ, RZ, R0 ;  /* 0x000000ffff037224 */ /* 0x000fe400078e0000 */
[----:B------:R-:W-:-:S07]  /*99b0*/  IMAD.MOV.U32 R4, RZ, RZ, R7 ;  /* 0x000000ffff047224 */ /* 0x000fce00078e0007 */
.L_x_298:
[----:B------:R-:W0:Y:S01]  /*99c0*/  S2R R10, SR_CgaCtaId ;  /* 0x00000000000a7919 */ /* 0x000e220000008800 */
[----:B------:R-:W-:Y:S01]  /*99d0*/  MOV R5, 0x400 ;  /* 0x0000040000057802 */ /* 0x000fe20000000f00 */
[----:B------:R-:W1:Y:S03]  /*99e0*/  @!P2 LDC R9, c[0x0][0x500] ;  /* 0x00014000ff09ab82 */ /* 0x000e660000000800 */
[----:B0-----:R-:W-:Y:S02]  /*99f0*/  LEA R11, R10, R5, 0x18 ;  /* 0x000000050a0b7211 */ /* 0x001fe400078ec0ff */
[----:B------:R-:W-:-:S03]  /*9a00*/  SHF.L.U32 R5, R3, 0x1f, RZ ;  /* 0x0000001f03057819 */ /* 0x000fc600000006ff */
[----:B------:R-:W-:-:S04]  /*9a10*/  IMAD R10, R4, 0x8, R11 ;  /* 0x00000008040a7824 */ /* 0x000fc800078e020b */
[----:B------:R-:W0:Y:S02]  /*9a20*/  SYNCS.PHASECHK.TRANS64.TRYWAIT P1, [R10+URZ+0x28], R5 ;  /* 0x000028050a0075a7 */ /* 0x000e24000802017f */
[----:B01----:R-:W-:Y:S05]  /*9a30*/  @!P1 BRA `(.L_x_295) ;  /* 0x0000001000609947 */ /* 0x003fea0003800000 */
.L_x_318:
[----:B0-----:R-:W-:Y:S01]  /*9a40*/  PRMT R5, R6, 0x9910, RZ ;  /* 0x0000991006057816 */ /* 0x001fe200000000ff */
[----:B------:R0:W-:Y:S03]  /*9a50*/  @!P2 SYNCS.ARRIVE.TRANS64 RZ, [R10+URZ], R9 ;  /* 0x000000090affa9a7 */ /* 0x0001e6000800003f */
[----:B------:R-:W-:-:S13]  /*9a60*/  ISETP.NE.AND P1, PT, R5, 0x2, PT ;  /* 0x000000020500780c */ /* 0x000fda0003f25270 */
[----:B0-----:R-:W-:Y:S05]  /*9a70*/  @P1 BRA `(.L_x_296) ;  /* 0x0000000000041947 */ /* 0x001fea0003800000 */
[----:B------:R-:W-:Y:S01]  /*9a80*/  BPT.TRAP 0x1 ;  /* 0x000000040000795c */ /* 0x000fe20000300000 */
.L_x_296:
[----:B------:R-:W-:Y:S05]  /*9a90*/  @P0 BRA `(.L_x_297) ;  /* 0x0000000000040947 */ /* 0x000fea0003800000 */
[----:B------:R-:W-:Y:S01]  /*9aa0*/  BPT.TRAP 0x1 ;  /* 0x000000040000795c */ /* 0x000fe20000300000 */
.L_x_297:
[--C-:B------:R-:W-:Y:S01]  /*9ab0*/  IMAD R5, R4, 0x8000, R11.reuse ;  /* 0x0000800004057824 */ /* 0x100fe200078e020b */
[----:B------:R-:W-:Y:S01]  /*9ac0*/  R2UR UR10, R12 ;  /* 0x000000000c0a72ca */ /* 0x000fe200000e0000 */
[----:B------:R-:W-:Y:S01]  /*9ad0*/  IMAD R11, R4, 0x20000, R11 ;  /* 0x00020000040b7824 */ /* 0x000fe200078e020b */
[----:B------:R-:W-:Y:S01]  /*9ae0*/  R2UR UR9, R10 ;  /* 0x000000000a0972ca */ /* 0x000fe200000e0000 */
[----:B------:R-:W-:Y:S01]  /*9af0*/  UIADD3 UR14, UP0, UR22, 0xf0, URZ ;  /* 0x000000f0160e7890 */ /* 0x000fe2000ff1e03f */
[----:B------:R-:W-:Y:S01]  /*9b00*/  R2UR UR40, R5 ;  /* 0x00000000052872ca */ /* 0x000fe200000e0000 */
[----:B------:R-:W-:Y:S01]  /*9b10*/  VIADD R13, R13, 0xffffffff ;  /* 0xffffffff0d0d7836 */ /* 0x000fe20000000000 */
[----:B------:R-:W-:Y:S01]  /*9b20*/  R2UR UR18, R11 ;  /* 0x000000000b1272ca */ /* 0x000fe200000e0000 */
[----:B------:R-:W-:Y:S01]  /*9b30*/  UIADD3.X UR15, URZ, UR23, URZ, UP0, !UPT ;  /* 0x000000173f0f7290 */ /* 0x000fe200087fe43f */
[----:B------:R-:W-:Y:S01]  /*9b40*/  R2UR UR11, R19 ;  /* 0x00000000130b72ca */ /* 0x000fe200000e0000 */
[----:B------:R-:W-:Y:S01]  /*9b50*/  UIADD3 UR6, UP1, UR22, 0x1f0, URZ ;  /* 0x000001f016067890 */ /* 0x000fe2000ff3e03f */
[----:B------:R-:W-:Y:S01]  /*9b60*/  R2UR UR12, R2 ;  /* 0x00000000020c72ca */ /* 0x000fe200000e0000 */
[----:B------:R-:W-:Y:S01]  /*9b70*/  UMOV UR4, 0x0 ;  /* 0x0000000000047882 */ /* 0x000fe20000000000 */
[----:B------:R-:W-:Y:S01]  /*9b80*/  R2UR UR35, R22 ;  /* 0x00000000162372ca */ /* 0x000fe200000e0000 */
[----:B------:R-:W-:Y:S01]  /*9b90*/  UIADD3 UR58, UR10, 0x20, URZ ;  /* 0x000000200a3a7890 */ /* 0x000fe2000fffe03f */
[----:B------:R-:W-:Y:S01]  /*9ba0*/  ISETP.GT.AND P3, PT, R13, 0x1, PT ;  /* 0x000000010d00780c */ /* 0x000fe20003f64270 */
[----:B------:R-:W-:Y:S01]  /*9bb0*/  UIADD3 UR50, UR10, 0x40, URZ ;  /* 0x000000400a327890 */ /* 0x000fe2000fffe03f */
[----:B------:R-:W-:Y:S01]  /*9bc0*/  VIADD R4, R4, 0x1 ;  /* 0x0000000104047836 */ /* 0x000fe20000000000 */
[----:B------:R-:W-:Y:S01]  /*9bd0*/  UIADD3 UR8, UR40, 0x180, URZ ;  /* 0x0000018028087890 */ /* 0x000fe2000fffe03f */
[----:B------:R-:W-:Y:S01]  /*9be0*/  VIADD R12, R12, 0x80 ;  /* 0x000000800c0c7836 */ /* 0x000fe20000000000 */
[----:B------:R-:W-:-:S02]  /*9bf0*/  UIADD3 UR56, UR40, 0x2180, URZ ;  /* 0x0000218028387890 */ /* 0x000fc4000fffe03f */
[----:B------:R-:W-:Y:S01]  /*9c00*/  UIADD3 UR48, UR40, 0x4180, URZ ;  /* 0x0000418028307890 */ /* 0x000fe2000fffe03f */
[C---:B------:R-:W-:Y:S01]  /*9c10*/  ISETP.NE.AND P1, PT, R4.reuse, 0x5, PT ;  /* 0x000000050400780c */ /* 0x040fe20003f25270 */
[----:B------:R-:W-:Y:S02]  /*9c20*/  UIADD3 UR42, UR10, 0x60, URZ ;  /* 0x000000600a2a7890 */ /* 0x000fe4000fffe03f */
[----:B------:R-:W-:Y:S01]  /*9c30*/  UIADD3 UR40, UR40, 0x6180, URZ ;  /* 0x0000618028287890 */ /* 0x000fe2000fffe03f */
[----:B------:R-:W-:Y:S01]  /*9c40*/  SEL R10, RZ, 0x1, P1 ;  /* 0x00000001ff0a7807 */ /* 0x000fe20000800000 */
[----:B------:R-:W-:Y:S01]  /*9c50*/  UMOV UR5, 0x10000000 ;  /* 0x1000000000057882 */ /* 0x000fe20000000000 */
[----:B------:R-:W-:Y:S01]  /*9c60*/  UIADD3.X UR7, URZ, UR23, URZ, UP1, !UPT ;  /* 0x000000173f077290 */ /* 0x000fe20008ffe43f */
[----:B------:R0:W-:Y:S01]  /*9c70*/  UTMALDG.3D [UR8], [UR14], desc[UR4] ;  /* 0x000004080e0075b4 */ /* 0x0001e20008011000 */
[----:B------:R-:W-:Y:S01]  /*9c80*/  UIADD3 UR32, UR18, 0x28180, URZ ;  /* 0x0002818012207890 */ /* 0x000fe2000fffe03f */
[----:B------:R-:W-:Y:S01]  /*9c90*/  LOP3.LUT R3, R3, R10, RZ, 0x3c, !PT ;  /* 0x0000000a03037212 */ /* 0x000fe200078e3cff */
[----:B------:R-:W-:Y:S01]  /*9ca0*/  UIADD3 UR24, UR18, 0x30180, URZ ;  /* 0x0003018012187890 */ /* 0x000fe2000fffe03f */
[----:B------:R-:W-:Y:S01]  /*9cb0*/  SEL R4, R4, RZ, P1 ;  /* 0x000000ff04047207 */ /* 0x000fe20000800000 */
[----:B------:R-:W-:Y:S01]  /*9cc0*/  UIADD3 UR16, UR18, 0x38180, URZ ;  /* 0x0003818012107890 */ /* 0x000fe2000fffe03f */
[----:B------:R-:W-:Y:S01]  /*9cd0*/  UMOV UR57, UR9 ;  /* 0x0000000900397c82 */ /* 0x000fe20008000000 */
        /* <DEDUP_REMOVED lines=8> */
[----:B------:R1:W-:Y:S01]  /*9d60*/  UTMALDG.3D [UR56], [UR14], desc[UR4] ;  /* 0x000004380e0075b4 */ /* 0x0003e20008011000 */
[----:B------:R-:W-:Y:S01]  /*9d70*/  UMOV UR33, UR9 ;  /* 0x0000000900217c82 */ /* 0x000fe20008000000 */
[----:B------:R-:W-:Y:S01]  /*9d80*/  UMOV UR34, UR10 ;  /* 0x0000000a00227c82 */ /* 0x000fe20008000000 */
[----:B------:R-:W-:Y:S01]  /*9d90*/  UMOV UR36, UR12 ;  /* 0x0000000c00247c82 */ /* 0x000fe20008000000 */
[----:B------:R-:W-:Y:S01]  /*9da0*/  UMOV UR25, UR9 ;  /* 0x0000000900197c82 */ /* 0x000fe20008000000 */
[----:B------:R-:W-:Y:S01]  /*9db0*/  UMOV UR27, UR35 ;  /* 0x00000023001b7c82 */ /* 0x000fe20008000000 */
[----:B------:R-:W-:Y:S01]  /*9dc0*/  UMOV UR28, UR12 ;  /* 0x0000000c001c7c82 */ /* 0x000fe20008000000 */
[----:B------:R-:W-:Y:S01]  /*9dd0*/  UMOV UR26, UR58 ;  /* 0x0000003a001a7c82 */ /* 0x000fe20008000000 */
[----:B0-----:R-:W-:Y:S01]  /*9de0*/  UIADD3 UR8, UR18, 0x40180, URZ ;  /* 0x0004018012087890 */ /* 0x001fe2000fffe03f */
[----:B------:R1:W-:Y:S01]  /*9df0*/  UTMALDG.3D [UR48], [UR14], desc[UR4] ;  /* 0x000004300e0075b4 */ /* 0x0003e20008011000 */
[----:B------:R-:W-:Y:S01]  /*9e00*/  UMOV UR17, UR9 ;  /* 0x0000000900117c82 */ /* 0x000fe20008000000 */
[----:B------:R-:W-:Y:S01]  /*9e10*/  UMOV UR19, UR35 ;  /* 0x0000002300137c82 */ /* 0x000fe20008000000 */
[----:B------:R-:W-:Y:S01]  /*9e20*/  UMOV UR20, UR12 ;  /* 0x0000000c00147c82 */ /* 0x000fe20008000000 */
[----:B------:R-:W-:Y:S01]  /*9e30*/  UMOV UR18, UR50 ;  /* 0x0000003200127c82 */ /* 0x000fe20008000000 */
[----:B------:R-:W-:Y:S01]  /*9e40*/  UMOV UR11, UR35 ;  /* 0x00000023000b7c82 */ /* 0x000fe20008000000 */
[----:B------:R-:W-:Y:S01]  /*9e50*/  UMOV UR10, UR42 ;  /* 0x0000002a000a7c82 */ /* 0x000fe20008000000 */
[----:B------:R1:W-:Y:S01]  /*9e60*/  UTMALDG.3D [UR40], [UR14], desc[UR4] ;  /* 0x000004280e0075b4 */ /* 0x0003e20008011000 */
[----:B------:R1:W-:Y:S01]  /*9e70*/  UTMALDG.3D [UR32], [UR6], desc[UR4] ;  /* 0x00000420060075b4 */ /* 0x0003e20008011000 */
[----:B------:R1:W-:Y:S01]  /*9e80*/  UTMALDG.3D [UR24], [UR6], desc[UR4] ;  /* 0x00000418060075b4 */ /* 0x0003e20008011000 */
[----:B------:R1:W-:Y:S01]  /*9e90*/  UTMALDG.3D [UR16], [UR6], desc[UR4] ;  /* 0x00000410060075b4 */ /* 0x0003e20008011000 */
[----:B------:R1:W-:Y:S02]  /*9ea0*/  UTMALDG.3D [UR8], [UR6], desc[UR4] ;  /* 0x00000408060075b4 */ /* 0x0003e40008011000 */
[----:B-1----:R-:W-:Y:S05]  /*9eb0*/  @P3 BRA `(.L_x_298) ;  /* 0xfffffff800c03947 */ /* 0x002fea000383ffff */
.L_x_294:
[----:B------:R-:W-:Y:S05]  /*9ec0*/  BSYNC B1 ;  /* 0x0000000000017941 */ /* 0x000fea0003800000 */
.L_x_293:
[----:B------:R-:W2:Y:S01]  /*9ed0*/  LDL.64 R10, [R1] ;  /* 0x00000000010a7983 */ /* 0x000ea20000100a00 */
[----:B------:R-:W-:Y:S01]  /*9ee0*/  LOP3.LUT P4, RZ, R8, 0xff, RZ, 0xc0, !PT ;  /* 0x000000ff08ff7812 */ /* 0x000fe2000788c0ff */
[----:B------:R-:W-:Y:S01]  /*9ef0*/  VIADD R4, R7, UR37 ;  /* 0x0000002507047c36 */ /* 0x000fe20008000000 */
[----:B------:R-:W-:Y:S01]  /*9f00*/  ULDC.64 UR4, c[0x0][0x650] ;  /* 0x0001940000047ab9 */ /* 0x000fe20000000a00 */
[----:B------:R-:W-:Y:S01]  /*9f10*/  IMAD.U32 R7, RZ, RZ, UR37 ;  /* 0x00000025ff077e24 */ /* 0x000fe2000f8e00ff */
[----:B------:R-:W-:Y:S01]  /*9f20*/  UISETP.GE.U32.AND UP0, UPT, UR37, 0x5, UPT ;  /* 0x000000052500788c */ /* 0x000fe2000bf06070 */
[----:B------:R-:W-:Y:S01]  /*9f30*/  BSSY B1, `(.L_x_299) ;  /* 0x000006f000017945 */ /* 0x000fe20003800000 */
[----:B------:R-:W-:Y:S01]  /*9f40*/  ISETP.GT.U32.AND P1, PT, R4, 0x4, PT ;  /* 0x000000040400780c */ /* 0x000fe20003f24070 */
[----:B------:R-:W-:Y:S01]  /*9f50*/  IMAD.MOV.U32 R19, RZ, RZ, -0x1 ;  /* 0xffffffffff137424 */ /* 0x000fe200078e00ff */
[----:B------:R-:W-:Y:S01]  /*9f60*/  PRMT R8, RZ, 0x7610, R8 ;  /* 0x00007610ff087816 */ /* 0x000fe20000000008 */
[----:B------:R-:W-:Y:S01]  /*9f70*/  IMAD.MOV.U32 R22, RZ, RZ, -0x1 ;  /* 0xffffffffff167424 */ /* 0x000fe200078e00ff */
[----:B------:R-:W-:-:S02]  /*9f80*/  ISETP.LT.U32.AND P1, PT, R7, 0x5, P1 ;  /* 0x000000050700780c */ /* 0x000fc40000f21070 */
[----:B------:R-:W-:Y:S01]  /*9f90*/  PLOP3.LUT P3, PT, PT, PT, UP0, 0x80, 0x0 ;  /* 0x000000000000781c */ /* 0x000fe20003f6f008 */
[----:B------:R-:W0:Y:S01]  /*9fa0*/  @P4 S2R R3, SR_CgaCtaId ;  /* 0x0000000000034919 */ /* 0x000e220000008800 */
[----:B------:R-:W-:-:S04]  /*9fb0*/  @P4 MOV R2, 0x400 ;  /* 0x0000040000024802 */ /* 0x000fc80000000f00 */
[----:B0-----:R-:W-:Y:S01]  /*9fc0*/  @P4 LEA R5, R3, R2, 0x18 ;  /* 0x0000000203054211 */ /* 0x001fe200078ec0ff */
[----:B------:R-:W-:-:S03]  /*9fd0*/  IMAD.WIDE.U32 R2, R4, -0x33333333, RZ ;  /* 0xcccccccd04027825 */ /* 0x000fc600078e00ff */
[----:B------:R0:W-:Y:S01]  /*9fe0*/  @P4 SYNCS.ARRIVE.TRANS64.A1T0 RZ, [R5+URZ+0x88], RZ ;  /* 0x000088ff05ff49a7 */ /* 0x0001e2000810003f */
[----:B------:R-:W-:Y:S01]  /*9ff0*/  IMAD.MOV.U32 R2, RZ, RZ, -0x1 ;  /* 0xffffffffff027424 */ /* 0x000fe200078e00ff */
[----:B0-----:R-:W-:Y:S02]  /*a000*/  SHF.R.U32.HI R5, RZ, 0x2, R3 ;  /* 0x00000002ff057819 */ /* 0x001fe40000011603 */
[----:B------:R-:W-:-:S03]  /*a010*/  SEL R3, RZ, 0x1, !P1 ;  /* 0x00000001ff037807 */ /* 0x000fc60004800000 */
[----:B------:R-:W-:Y:S01]  /*a020*/  IMAD R7, R5, -0x5, R4 ;  /* 0xfffffffb05077824 */ /* 0x000fe200078e0204 */
[----:B------:R-:W-:Y:S02]  /*a030*/  LOP3.LUT R0, R0, R3, RZ, 0x3c, !PT ;  /* 0x0000000300007212 */ /* 0x000fe400078e3cff */
[----:B------:R-:W-:Y:S02]  /*a040*/  PRMT R3, RZ, 0x7610, R3 ;  /* 0x00007610ff037816 */ /* 0x000fe40000000003 */
[----:B------:R-:W-:Y:S02]  /*a050*/  @P3 LOP3.LUT R0, R0, 0x1, R5, 0x78, !PT ;  /* 0x0000000100003812 */ /* 0x000fe400078e7805 */
[----:B--2---:R-:W-:-:S04]  /*a060*/  IADD3 R18, P4, R18, R10, RZ ;  /* 0x0000000a12127210 */ /* 0x004fc80007f9e0ff */
[----:B------:R-:W-:Y:S01]  /*a070*/  ISETP.GE.U32.AND P1, PT, R18, UR4, PT ;  /* 0x0000000412007c0c */ /* 0x000fe2000bf26070 */
[----:B------:R-:W-:-:S05]  /*a080*/  IMAD.X R17, R17, 0x1, R23, P4 ;  /* 0x0000000111117824 */ /* 0x000fca00020e0617 */
[----:B------:R-:W-:-:S13]  /*a090*/  ISETP.GE.U32.AND.EX P1, PT, R17, UR5, PT, P1 ;  /* 0x0000000511007c0c */ /* 0x000fda000bf26110 */
[----:B------:R-:W-:Y:S05]  /*a0a0*/  @P1 BRA `(.L_x_300) ;  /* 0x00000004005c1947 */ /* 0x000fea0003800000 */
[----:B------:R-:W0:Y:S01]  /*a0b0*/  S2R R11, SR_CTAID.X ;  /* 0x00000000000b7919 */ /* 0x000e220000002500 */
[----:B------:R-:W-:Y:S01]  /*a0c0*/  ULDC.64 UR4, c[0x0][0x628] ;  /* 0x00018a0000047ab9 */ /* 0x000fe20000000a00 */
[----:B------:R-:W1:Y:S01]  /*a0d0*/  LDC R12, c[0x0][0x144] ;  /* 0x00005100ff0c7b82 */ /* 0x000e620000000800 */
[----:B------:R-:W-:Y:S01]  /*a0e0*/  ISETP.NE.U32.AND P1, PT, RZ, UR4, PT ;  /* 0x00000004ff007c0c */ /* 0x000fe2000bf25070 */
[----:B------:R-:W2:Y:S01]  /*a0f0*/  S2R R9, SR_CTAID.Y ;  /* 0x0000000000097919 */ /* 0x000ea20000002600 */
[----:B------:R-:W-:Y:S01]  /*a100*/  ULDC UR6, c[0x0][0x150] ;  /* 0x0000540000067ab9 */ /* 0x000fe20000000800 */
[----:B------:R-:W-:Y:S01]  /*a110*/  ULDC UR7, c[0x0][0x630] ;  /* 0x00018c0000077ab9 */ /* 0x000fe20000000800 */
[----:B------:R-:W-:Y:S01]  /*a120*/  ISETP.NE.AND.EX P1, PT, RZ, UR5, PT, P1 ;  /* 0x00000005ff007c0c */ /* 0x000fe2000bf25310 */
[----:B------:R-:W-:Y:S01]  /*a130*/  IMAD.MOV.U32 R2, RZ, RZ, R18 ;  /* 0x000000ffff027224 */ /* 0x000fe200078e0012 */
[----:B0-----:R-:W-:-:S05]  /*a140*/  I2FP.F32.U32 R3, R11 ;  /* 0x0000000b00037245 */ /* 0x001fca0000201000 */
[----:B------:R-:W-:Y:S01]  /*a150*/  FMUL R14, R3, UR6 ;  /* 0x00000006030e7c20 */ /* 0x000fe20008400000 */
[----:B------:R-:W-:-:S05]  /*a160*/  IMAD.MOV.U32 R3, RZ, RZ, R17 ;  /* 0x000000ffff037224 */ /* 0x000fca00078e0011 */
[----:B--2---:R-:W-:Y:S05]  /*a170*/  @!P1 BRA `(.L_x_301) ;  /* 0x0000000000289947 */ /* 0x004fea0003800000 */
[----:B------:R-:W-:Y:S02]  /*a180*/  ULDC UR6, c[0x0][0x634] ;  /* 0x00018d0000067ab9 */ /* 0x000fe40000000800 */
[----:B------:R-:W-:-:S05]  /*a190*/  IADD3 R3, P1, R18, UR6, RZ ;  /* 0x0000000612037c10 */ /* 0x000fca000ff3e0ff */
[----:B------:R-:W-:-:S04]  /*a1a0*/  IMAD.X R13, RZ, RZ, R17, P1 ;  /* 0x000000ffff0d7224 */ /* 0x000fc800008e0611 */
[----:B------:R-:W-:-:S04]  /*a1b0*/  IMAD.WIDE.U32 R4, R13, UR4, RZ ;  /* 0x000000040d047c25 */ /* 0x000fc8000f8e00ff */
[----:B------:R-:W-:-:S04]  /*a1c0*/  IMAD.WIDE.U32 R4, P1, R3, UR5, R4 ;  /* 0x0000000503047c25 */ /* 0x000fc8000f820004 */
[----:B------:R-:W-:-:S04]  /*a1d0*/  IMAD.WIDE.U32 R2, R3, UR4, RZ ;  /* 0x0000000403027c25 */ /* 0x000fc8000f8e00ff */
[----:B------:R-:W-:Y:S01]  /*a1e0*/  IMAD.MOV.U32 R2, RZ, RZ, R5 ;  /* 0x000000ffff027224 */ /* 0x000fe200078e0005 */
[----:B------:R-:W-:Y:S01]  /*a1f0*/  IADD3 RZ, P3, R3, R4, RZ ;  /* 0x0000000403ff7210 */ /* 0x000fe20007f7e0ff */
[----:B------:R-:W-:-:S04]  /*a200*/  IMAD.X R3, RZ, RZ, RZ, P1 ;  /* 0x000000ffff037224 */ /* 0x000fc800008e06ff */
[----:B------:R-:W-:-:S08]  /*a210*/  IMAD.WIDE.U32.X R2, R13, UR5, R2, P3 ;  /* 0x000000050d027c25 */ /* 0x000fd000098e0402 */
.L_x_301:
[--C-:B------:R-:W-:Y:S01]  /*a220*/  SHF.R.U64 R10, R2, UR7, R3.reuse ;  /* 0x00000007020a7c19 */ /* 0x100fe20008001203 */
[----:B------:R-:W0:Y:S01]  /*a230*/  F2I.U32.TRUNC.NTZ R14, R14 ;  /* 0x0000000e000e7305 */ /* 0x000e22000020f000 */
[----:B------:R-:W-:Y:S01]  /*a240*/  SHF.R.U32.HI R2, RZ, UR7, R3 ;  /* 0x00000007ff027c19 */ /* 0x000fe20008011603 */
[----:B------:R-:W-:Y:S01]  /*a250*/  ULDC.64 UR4, c[0x0][0x620] ;  /* 0x0001880000047ab9 */ /* 0x000fe20000000a00 */
[----:B------:R-:W-:Y:S01]  /*a260*/  IADD3 R5, P1, RZ, -R10, RZ ;  /* 0x8000000aff057210 */ /* 0x000fe20007f3e0ff */
[----:B------:R-:W-:Y:S01]  /*a270*/  IMAD.MOV.U32 R3, RZ, RZ, R17 ;  /* 0x000000ffff037224 */ /* 0x000fe200078e0011 */
[----:B------:R-:W-:-:S03]  /*a280*/  ULDC.64 UR6, c[0x0][0x640] ;  /* 0x0001900000067ab9 */ /* 0x000fc60000000a00 */
[----:B------:R-:W-:Y:S01]  /*a290*/  IMAD.X R2, RZ, RZ, ~R2, P1 ;  /* 0x000000ffff027224 */ /* 0x000fe200008e0e02 */
[----:B------:R-:W-:-:S03]  /*a2a0*/  ISETP.NE.U32.AND P1, PT, RZ, UR6, PT ;  /* 0x00000006ff007c0c */ /* 0x000fc6000bf25070 */
[----:B------:R-:W-:Y:S01]  /*a2b0*/  IMAD R4, R2, UR4, RZ ;  /* 0x0000000402047c24 */ /* 0x000fe2000f8e02ff */
[----:B------:R-:W-:Y:S01]  /*a2c0*/  ISETP.NE.AND.EX P1, PT, RZ, UR7, PT, P1 ;  /* 0x00000007ff007c0c */ /* 0x000fe2000bf25310 */
[----:B------:R-:W-:-:S04]  /*a2d0*/  IMAD.MOV.U32 R2, RZ, RZ, R18 ;  /* 0x000000ffff027224 */ /* 0x000fc800078e0012 */
[----:B------:R-:W-:Y:S01]  /*a2e0*/  IMAD.WIDE.U32 R2, R5, UR4, R2 ;  /* 0x0000000405027c25 */ /* 0x000fe2000f8e0002 */
[----:B------:R-:W-:-:S03]  /*a2f0*/  ULDC UR4, c[0x0][0x618] ;  /* 0x0001860000047ab9 */ /* 0x000fc60000000800 */
[----:B------:R-:W-:Y:S01]  /*a300*/  IMAD R5, R5, UR5, R4 ;  /* 0x0000000505057c24 */ /* 0x000fe2000f8e0204 */
[----:B------:R-:W-:Y:S01]  /*a310*/  ULDC UR5, c[0x0][0x154] ;  /* 0x0000550000057ab9 */ /* 0x000fe20000000800 */
[----:B0-----:R-:W-:Y:S02]  /*a320*/  IMAD.MOV R4, RZ, RZ, -R14 ;  /* 0x000000ffff047224 */ /* 0x001fe400078e0a0e */
[----:B------:R-:W0:Y:S01]  /*a330*/  LDC R14, c[0x0][0x148] ;  /* 0x00005200ff0e7b82 */ /* 0x000e220000000800 */
[----:B------:R-:W-:Y:S02]  /*a340*/  IMAD.IADD R3, R3, 0x1, R5 ;  /* 0x0000000103037824 */ /* 0x000fe400078e0205 */
[----:B-1----:R-:W-:Y:S01]  /*a350*/  IMAD R11, R12, R4, R11 ;  /* 0x000000040c0b7224 */ /* 0x002fe200078e020b */
[----:B------:R-:W-:Y:S02]  /*a360*/  I2FP.F32.U32 R4, R9 ;  /* 0x0000000900047245 */ /* 0x000fe40000201000 */
[----:B------:R-:W-:-:S02]  /*a370*/  SHF.R.U64 R12, R2, UR4, R3 ;  /* 0x00000004020c7c19 */ /* 0x000fc40008001203 */
[----:B------:R-:W-:Y:S01]  /*a380*/  SHF.R.U32.HI R3, RZ, UR4, R3 ;  /* 0x00000004ff037c19 */ /* 0x000fe20008011603 */
[----:B------:R-:W-:Y:S01]  /*a390*/  FMUL R4, R4, UR5 ;  /* 0x0000000504047c20 */ /* 0x000fe20008400000 */
[----:B------:R-:W-:Y:S02]  /*a3a0*/  ULDC UR4, c[0x0][0x608] ;  /* 0x0001820000047ab9 */ /* 0x000fe40000000800 */
[--C-:B------:R-:W-:Y:S01]  /*a3b0*/  SHF.R.U64 R15, R12, UR4, R3.reuse ;  /* 0x000000040c0f7c19 */ /* 0x100fe20008001203 */
[----:B------:R1:W2:Y:S01]  /*a3c0*/  F2I.U32.TRUNC.NTZ R20, R4 ;  /* 0x0000000400147305 */ /* 0x0002a2000020f000 */
[----:B------:R-:W-:Y:S01]  /*a3d0*/  SHF.R.U32.HI R2, RZ, UR4, R3 ;  /* 0x00000004ff027c19 */ /* 0x000fe20008011603 */
[----:B------:R-:W-:-:S03]  /*a3e0*/  ULDC UR4, c[0x0][0x658] ;  /* 0x0001960000047ab9 */ /* 0x000fc60000000800 */
[--C-:B------:R-:W-:Y:S02]  /*a3f0*/  SHF.R.U64 R13, R15, UR4, R2.reuse ;  /* 0x000000040f0d7c19 */ /* 0x100fe40008001202 */
[----:B------:R-:W-:-:S03]  /*a400*/  SHF.R.U32.HI R19, RZ, UR4, R2 ;  /* 0x00000004ff137c19 */ /* 0x000fc60008011602 */
[----:B------:R-:W-:Y:S02]  /*a410*/  IMAD.MOV.U32 R2, RZ, RZ, R13 ;  /* 0x000000ffff027224 */ /* 0x000fe400078e000d */
[----:B------:R-:W-:Y:S01]  /*a420*/  IMAD.MOV.U32 R3, RZ, RZ, R19 ;  /* 0x000000ffff037224 */ /* 0x000fe200078e0013 */
[----:B-1----:R-:W-:Y:S06]  /*a430*/  @!P1 BRA `(.L_x_302) ;  /* 0x0000000000289947 */ /* 0x002fec0003800000 */
        /* <DEDUP_REMOVED lines=10> */
.L_x_302:
[----:B------:R-:W1:Y:S01]  /*a4e0*/  LDC R4, c[0x0][0x65c] ;  /* 0x00019700ff047b82 */ /* 0x000e620000000800 */
[----:B------:R-:W-:Y:S01]  /*a4f0*/  ULDC UR4, c[0x0][0x648] ;  /* 0x0001920000047ab9 */ /* 0x000fe20000000800 */
[----:B------:R-:W-:Y:S01]  /*a500*/  LOP3.LUT R15, R15, UR29, RZ, 0xc0, !PT ;  /* 0x0000001d0f0f7c12 */ /* 0x000fe2000f8ec0ff */
[----:B--2---:R-:W-:Y:S01]  /*a510*/  IMAD.MOV R20, RZ, RZ, -R20 ;  /* 0x000000ffff147224 */ /* 0x004fe200078e0a14 */
[----:B------:R-:W-:Y:S01]  /*a520*/  SHF.R.U64 R2, R2, UR4, R3 ;  /* 0x0000000402027c19 */ /* 0x000fe20008001203 */
[----:B------:R-:W-:Y:S01]  /*a530*/  ULDC UR4, c[0x0][0x638] ;  /* 0x00018e0000047ab9 */ /* 0x000fe20000000800 */
[----:B------:R-:W-:Y:S01]  /*a540*/  LOP3.LUT R12, R12, UR13, RZ, 0xc0, !PT ;  /* 0x0000000d0c0c7c12 */ /* 0x000fe2000f8ec0ff */
[----:B------:R-:W-:Y:S01]  /*a550*/  ULDC UR5, c[0x0][0x610] ;  /* 0x0001840000057ab9 */ /* 0x000fe20000000800 */
[----:B------:R-:W-:Y:S01]  /*a560*/  IMAD.MOV.U32 R3, RZ, RZ, 0x1 ;  /* 0x00000001ff037424 */ /* 0x000fe200078e00ff */
[----:B-1----:R-:W-:Y:S01]  /*a570*/  ISETP.NE.AND P1, PT, R4, 0x1, PT ;  /* 0x000000010400780c */ /* 0x002fe20003f25270 */
[----:B------:R-:W-:-:S02]  /*a580*/  IMAD.MOV R4, RZ, RZ, -R2 ;  /* 0x000000ffff047224 */ /* 0x000fc400078e0a02 */
[----:B------:R-:W-:Y:S02]  /*a590*/  IMAD R2, R2, UR21, R15 ;  /* 0x0000001502027c24 */ /* 0x000fe4000f8e020f */
[----:B------:R-:W-:Y:S01]  /*a5a0*/  IMAD R13, R4, UR4, R13 ;  /* 0x00000004040d7c24 */ /* 0x000fe2000f8e020d */
[----:B------:R-:W-:-:S07]  /*a5b0*/  ULDC UR4, c[0x0][0x600] ;  /* 0x0001800000047ab9 */ /* 0x000fce0000000800 */
[----:B0-----:R-:W-:-:S04]  /*a5c0*/  @P1 IMAD R11, R14, R20, R9 ;  /* 0x000000140e0b1224 */ /* 0x001fc800078e0209 */
[----:B------:R-:W-:Y:S02]  /*a5d0*/  IMAD R11, R2, UR5, R11 ;  /* 0x00000005020b7c24 */ /* 0x000fe4000f8e020b */
[----:B------:R-:W-:-:S05]  /*a5e0*/  IMAD R2, R13, UR4, R12 ;  /* 0x000000040d027c24 */ /* 0x000fca000f8e020c */
[----:B------:R-:W-:Y:S02]  /*a5f0*/  SEL R22, R2, R11, !P1 ;  /* 0x0000000b02167207 */ /* 0x000fe40004800000 */
[----:B------:R-:W-:Y:S01]  /*a600*/  SEL R19, R11, R2, !P1 ;  /* 0x000000020b137207 */ /* 0x000fe20004800000 */
[----:B------:R-:W-:-:S07]  /*a610*/  IMAD.MOV.U32 R2, RZ, RZ, R10 ;  /* 0x000000ffff027224 */ /* 0x000fce00078e000a */
.L_x_300:
[----:B------:R-:W-:Y:S05]  /*a620*/  BSYNC B1 ;  /* 0x0000000000017941 */ /* 0x000fea0003800000 */
.L_x_299:
[----:B------:R-:W-:-:S13]  /*a630*/  LOP3.LUT P1, RZ, R3, 0xff, RZ, 0xc0, !PT ;  /* 0x000000ff03ff7812 */ /* 0x000fda000782c0ff */
[----:B------:R-:W-:Y:S05]  /*a640*/  @P1 BRA `(.L_x_303) ;  /* 0xfffffff000a81947 */ /* 0x000fea000383ffff */
[----:B------:R-:W-:Y:S05]  /*a650*/  BSYNC B0 ;  /* 0x0000000000007941 */ /* 0x000fea0003800000 */
.L_x_291:
[----:B------:R-:W-:-:S03]  /*a660*/  UMOV UR4, 0xffffffff ;  /* 0xffffffff00047882 */ /* 0x000fc60000000000 */
[----:B------:R-:W-:Y:S05]  /*a670*/  BRA.DIV UR4, `(.L_x_304) ;  /* 0x0000000604647947 */ /* 0x000fea000b800000 */
[----:B------:R-:W-:-:S13]  /*a680*/  ELECT P6, URZ, PT ;  /* 0x00000000003f782f */ /* 0x000fda00038c0000 */
.L_x_321:
[----:B------:R-:W-:Y:S04]  /*a690*/  BSSY B0, `(.L_x_305) ;  /* 0x0000034000007945 */ /* 0x000fe80003800000 */
[----:B------:R-:W-:Y:S05]  /*a6a0*/  @!P6 BRA `(.L_x_306) ;  /* 0x0000000000c8e947 */ /* 0x000fea0003800000 */
[----:B------:R-:W-:-:S04]  /*a6b0*/  LOP3.LUT R16, R16, 0x2, RZ, 0xfc, !PT ;  /* 0x0000000210107812 */ /* 0x000fc800078efcff */
[----:B------:R-:W-:-:S13]  /*a6c0*/  ISETP.NE.AND P0, PT, R16, 0x3, PT ;  /* 0x000000031000780c */ /* 0x000fda0003f05270 */
[----:B------:R-:W-:Y:S05]  /*a6d0*/  @!P0 BRA `(.L_x_307) ;  /* 0x0000000000048947 */ /* 0x000fea0003800000 */
[----:B------:R-:W-:Y:S01]  /*a6e0*/  BPT.TRAP 0x1 ;  /* 0x000000040000795c */ /* 0x000fe20000300000 */
.L_x_307:
[----:B------:R-:W0:Y:S01]  /*a6f0*/  S2R R3, SR_CgaCtaId ;  /* 0x0000000000037919 */ /* 0x000e220000008800 */
[----:B------:R-:W-:Y:S02]  /*a700*/  MOV R2, 0x400 ;  /* 0x0000040000027802 */ /* 0x000fe40000000f00 */
[----:B------:R-:W-:Y:S02]  /*a710*/  SHF.L.U32 R4, R0, 0x1f, RZ ;  /* 0x0000001f00047819 */ /* 0x000fe400000006ff */
[----:B0-----:R-:W-:-:S05]  /*a720*/  LEA R2, R3, R2, 0x18 ;  /* 0x0000000203027211 */ /* 0x001fca00078ec0ff */
[----:B------:R-:W-:-:S04]  /*a730*/  VIADD R2, R2, 0x28 ;  /* 0x0000002802027836 */ /* 0x000fc80000000000 */
[C---:B------:R-:W-:Y:S02]  /*a740*/  IMAD R9, R7.reuse, 0x8, R2 ;  /* 0x0000000807097824 */ /* 0x040fe400078e0202 */
[----:B------:R-:W-:Y:S02]  /*a750*/  VIADD R7, R7, 0x1 ;  /* 0x0000000107077836 */ /* 0x000fe40000000000 */
[----:B------:R-:W0:Y:S03]  /*a760*/  SYNCS.PHASECHK.TRANS64.TRYWAIT P0, [R9+URZ], R4 ;  /* 0x00000004090075a7 */ /* 0x000e26000800017f */
[----:B------:R-:W-:-:S04]  /*a770*/  ISETP.NE.AND P1, PT, R7, 0x5, PT ;  /* 0x000000050700780c */ /* 0x000fc80003f25270 */
[----:B------:R-:W-:Y:S02]  /*a780*/  SEL R3, RZ, 0x1, P1 ;  /* 0x00000001ff037807 */ /* 0x000fe40000800000 */
[----:B------:R-:W-:Y:S02]  /*a790*/  SEL R7, R7, RZ, P1 ;  /* 0x000000ff07077207 */ /* 0x000fe40000800000 */
[----:B------:R-:W-:-:S03]  /*a7a0*/  LOP3.LUT R6, R0, R3, RZ, 0x3c, !PT ;  /* 0x0000000300067212 */ /* 0x000fc600078e3cff */
[----:B------:R-:W-:Y:S01]  /*a7b0*/  IMAD R8, R7, 0x8, R2 ;  /* 0x0000000807087824 */ /* 0x000fe200078e0202 */
[----:B------:R-:W-:Y:S01]  /*a7c0*/  SHF.L.U32 R5, R6, 0x1f, RZ ;  /* 0x0000001f06057819 */ /* 0x000fe200000006ff */
[----:B0-----:R-:W-:Y:S06]  /*a7d0*/  @!P0 BRA `(.L_x_308) ;  /* 0x00000004002c8947 */ /* 0x001fec0003800000 */
.L_x_322:
[----:B------:R-:W1:Y:S01]  /*a7e0*/  SYNCS.PHASECHK.TRANS64.TRYWAIT P0, [R8+URZ], R5 ;  /* 0x00000005080075a7 */ /* 0x000e62000800017f */
[----:B------:R-:W-:-:S05]  /*a7f0*/  VIADD R0, R7, 0x1 ;  /* 0x0000000107007836 */ /* 0x000fca0000000000 */
[----:B------:R-:W-:-:S04]  /*a800*/  ISETP.NE.AND P1, PT, R0, 0x5, PT ;  /* 0x000000050000780c */ /* 0x000fc80003f25270 */
[----:B------:R-:W-:Y:S02]  /*a810*/  SEL R3, RZ, 0x1, P1 ;  /* 0x00000001ff037807 */ /* 0x000fe40000800000 */
[----:B------:R-:W-:Y:S02]  /*a820*/  SEL R7, R0, RZ, P1 ;  /* 0x000000ff00077207 */ /* 0x000fe40000800000 */
[----:B------:R-:W-:-:S03]  /*a830*/  LOP3.LUT R6, R6, R3, RZ, 0x3c, !PT ;  /* 0x0000000306067212 */ /* 0x000fc600078e3cff */
[----:B0-----:R-:W-:Y:S01]  /*a840*/  IMAD R9, R7, 0x8, R2 ;  /* 0x0000000807097824 */ /* 0x001fe200078e0202 */
[----:B------:R-:W-:Y:S01]  /*a850*/  SHF.L.U32 R4, R6, 0x1f, RZ ;  /* 0x0000001f06047819 */ /* 0x000fe200000006ff */
[----:B-1----:R-:W-:Y:S06]  /*a860*/  @!P0 BRA `(.L_x_309) ;  /* 0x00000004001c8947 */ /* 0x002fec0003800000 */
.L_x_323:
[----:B------:R-:W1:Y:S01]  /*a870*/  SYNCS.PHASECHK.TRANS64.TRYWAIT P0, [R9+URZ], R4 ;  /* 0x00000004090075a7 */ /* 0x000e62000800017f */
[----:B------:R-:W-:-:S05]  /*a880*/  VIADD R0, R7, 0x1 ;  /* 0x0000000107007836 */ /* 0x000fca0000000000 */
[----:B------:R-:W-:-:S04]  /*a890*/  ISETP.NE.AND P1, PT, R0, 0x5, PT ;  /* 0x000000050000780c */ /* 0x000fc80003f25270 */
[----:B------:R-:W-:Y:S02]  /*a8a0*/  SEL R3, RZ, 0x1, P1 ;  /* 0x00000001ff037807 */ /* 0x000fe40000800000 */
[----:B------:R-:W-:Y:S02]  /*a8b0*/  SEL R7, R0, RZ, P1 ;  /* 0x000000ff00077207 */ /* 0x000fe40000800000 */
[----:B------:R-:W-:-:S03]  /*a8c0*/  LOP3.LUT R11, R6, R3, RZ, 0x3c, !PT ;  /* 0x00000003060b7212 */ /* 0x000fc600078e3cff */
[----:B------:R-:W-:Y:S01]  /*a8d0*/  IMAD R6, R7, 0x8, R2 ;  /* 0x0000000807067824 */ /* 0x000fe200078e0202 */
[----:B0-----:R-:W-:Y:S01]  /*a8e0*/  SHF.L.U32 R5, R11, 0x1f, RZ ;  /* 0x0000001f0b057819 */ /* 0x001fe200000006ff */
[----:B-1----:R-:W-:Y:S06]  /*a8f0*/  @!P0 BRA `(.L_x_310) ;  /* 0x00000004000c8947 */ /* 0x002fec0003800000 */
.L_x_324:
[----:B------:R-:W1:Y:S01]  /*a900*/  SYNCS.PHASECHK.TRANS64.TRYWAIT P0, [R6+URZ], R5 ;  /* 0x00000005060075a7 */ /* 0x000e62000800017f */
[----:B------:R-:W-:-:S05]  /*a910*/  VIADD R0, R7, 0x1 ;  /* 0x0000000107007836 */ /* 0x000fca0000000000 */
[----:B------:R-:W-:-:S04]  /*a920*/  ISETP.NE.AND P1, PT, R0, 0x5, PT ;  /* 0x000000050000780c */ /* 0x000fc80003f25270 */
[----:B0-----:R-:W-:Y:S02]  /*a930*/  SEL R4, RZ, 0x1, P1 ;  /* 0x00000001ff047807 */ /* 0x001fe40000800000 */
[----:B------:R-:W-:Y:S02]  /*a940*/  SEL R3, R0, RZ, P1 ;  /* 0x000000ff00037207 */ /* 0x000fe40000800000 */
[----:B------:R-:W-:Y:S01]  /*a950*/  LOP3.LUT R0, R11, R4, RZ, 0x3c, !PT ;  /* 0x000000040b007212 */ /* 0x000fe200078e3cff */
[----:B-1----:R-:W-:Y:S06]  /*a960*/  @!P0 BRA `(.L_x_311) ;  /* 0x0000000400048947 */ /* 0x002fec0003800000 */
.L_x_325:
[----:B------:R-:W-:Y:S01]  /*a970*/  IMAD R3, R3, 0x8, R2 ;  /* 0x0000000803037824 */ /* 0x000fe200078e0202 */
[----:B------:R-:W-:-:S07]  /*a980*/  SHF.L.U32 R0, R0, 0x1f, RZ ;  /* 0x0000001f00007819 */ /* 0x000fce00000006ff */
.L_x_312:
[----:B-1----:R1:W2:Y:S02]  /*a990*/  SYNCS.PHASECHK.TRANS64.TRYWAIT P0, [R3+URZ], R0 ;  /* 0x00000000030075a7 */ /* 0x0022a4000800017f */
[----:B--2---:R-:W-:Y:S05]  /*a9a0*/  @!P0 NANOSLEEP.SYNCS 0x989680 ;  /* 0x009896800000895d */ /* 0x004fea0003900000 */
[----:B------:R-:W2:Y:S02]  /*a9b0*/  @!P0 SYNCS.PHASECHK.TRANS64 P0, [R3+URZ], R0 ;  /* 0x00000000030085a7 */ /* 0x000ea4000800007f */
[----:B--2---:R-:W-:Y:S05]  /*a9c0*/  @!P0 BRA `(.L_x_312) ;  /* 0xfffffffc00f08947 */ /* 0x004fea000383ffff */
.L_x_306:
[----:B------:R-:W-:Y:S05]  /*a9d0*/  BSYNC B0 ;  /* 0x0000000000007941 */ /* 0x000fea0003800000 */
.L_x_305:
[----:B------:R-:W-:Y:S05]  /*a9e0*/  EXIT ;  /* 0x000000000000794d */ /* 0x000fea0003800000 */
.L_x_15:
[----:B-1----:R1:W2:Y:S02]  /*a9f0*/  SYNCS.PHASECHK.TRANS64.TRYWAIT P0, [R159+URZ], R0 ;  /* 0x000000009f0075a7 */ /* 0x0022a4000800017f */
[----:B--2---:R-:W-:Y:S05]  /*aa00*/  @!P0 NANOSLEEP.SYNCS 0x989680 ;  /* 0x009896800000895d */ /* 0x004fea0003900000 */
[----:B------:R-:W2:Y:S02]  /*aa10*/  @!P0 SYNCS.PHASECHK.TRANS64 P0, [R159+URZ], R0 ;  /* 0x000000009f0085a7 */ /* 0x000ea4000800007f */
[----:B--2---:R-:W-:Y:S05]  /*aa20*/  @!P0 BRA `(.L_x_15) ;  /* 0xfffffffc00f08947 */ /* 0x004fea000383ffff */
[----:B------:R-:W-:Y:S05]  /*aa30*/  BRA `(.L_x_313) ;  /* 0xffffff6800987947 */ /* 0x000fea000383ffff */
.L_x_20:
[----:B--2---:R2:W3:Y:S02]  /*aa40*/  SYNCS.PHASECHK.TRANS64.TRYWAIT P1, [R3+URZ], R0 ;  /* 0x00000000030075a7 */ /* 0x0044e4000802017f */
[----:B---3--:R-:W-:Y:S05]  /*aa50*/  @!P1 NANOSLEEP.SYNCS 0x989680 ;  /* 0x009896800000995d */ /* 0x008fea0003900000 */
[----:B------:R-:W3:Y:S02]  /*aa60*/  @!P1 SYNCS.PHASECHK.TRANS64 P1, [R3+URZ], R0 ;  /* 0x00000000030095a7 */ /* 0x000ee4000802007f */
[----:B---3--:R-:W-:Y:S05]  /*aa70*/  @!P1 BRA `(.L_x_20) ;  /* 0xfffffffc00f09947 */ /* 0x008fea000383ffff */
[----:B------:R-:W-:Y:S05]  /*aa80*/  BRA `(.L_x_19) ;  /* 0xffffff6c00047947 */ /* 0x000fea000383ffff */
.L_x_25:
[----:B--2---:R-:W-:-:S04]  /*aa90*/  IMAD.U32 R4, RZ, RZ, UR6 ;  /* 0x00000006ff047e24 */ /* 0x004fc8000f8e00ff */
[----:B------:R2:W3:Y:S03]  /*aaa0*/  SYNCS.PHASECHK.TRANS64.TRYWAIT P1, [R4+URZ], R3 ;  /* 0x00000003040075a7 */ /* 0x0004e6000802017f */
[----:B---3--:R-:W-:Y:S05]  /*aab0*/  @!P1 NANOSLEEP.SYNCS 0x989680 ;  /* 0x009896800000995d */ /* 0x008fea0003900000 */
[----:B------:R-:W3:Y:S02]  /*aac0*/  @!P1 SYNCS.PHASECHK.TRANS64 P1, [R4+URZ], R3 ;  /* 0x00000003040095a7 */ /* 0x000ee4000802007f */
[----:B---3--:R-:W-:Y:S05]  /*aad0*/  @!P1 BRA `(.L_x_25) ;  /* 0xfffffffc00ec9947 */ /* 0x008fea000383ffff */
[----:B------:R-:W-:Y:S05]  /*aae0*/  BRA `(.L_x_24) ;  /* 0xffffff74005c7947 */ /* 0x000fea000383ffff */
.L_x_31:
[----:B-1----:R1:W2:Y:S02]  /*aaf0*/  SYNCS.PHASECHK.TRANS64.TRYWAIT P0, [R159+URZ+0x10], R0 ;  /* 0x000010009f0075a7 */ /* 0x0022a4000800017f */
[----:B--2---:R-:W-:Y:S05]  /*ab00*/  @!P0 NANOSLEEP.SYNCS 0x989680 ;  /* 0x009896800000895d */ /* 0x004fea0003900000 */
[----:B------:R-:W2:Y:S02]  /*ab10*/  @!P0 SYNCS.PHASECHK.TRANS64 P0, [R159+URZ+0x10], R0 ;  /* 0x000010009f0085a7 */ /* 0x000ea4000800007f */
[----:B--2---:R-:W-:Y:S05]  /*ab20*/  @!P0 BRA `(.L_x_31) ;  /* 0xfffffffc00f08947 */ /* 0x004fea000383ffff */
[----:B------:R-:W-:Y:S05]  /*ab30*/  BRA `(.L_x_314) ;  /* 0xffffff8000207947 */ /* 0x000fea000383ffff */
.L_x_292:
[----:B------:R-:W-:Y:S01]  /*ab40*/  BSSY B1, `(.L_x_315) ;  /* 0x0000006000017945 */ /* 0x000fe20003800000 */
[----:B------:R-:W-:-:S07]  /*ab50*/  IMAD.MOV.U32 R15, RZ, RZ, -0x1 ;  /* 0xffffffffff0f7424 */ /* 0x000fce00078e00ff */
[----:B-----5:R-:W-:Y:S05]  /*ab60*/  WARPSYNC.COLLECTIVE R15, `(.L_x_316) ;  /* 0x000000000f0c7348 */ /* 0x020fea0003c00000 */
[----:B------:R-:W-:Y:S02]  /*ab70*/  ELECT P6, UR62, PT ;  /* 0x00000000003e782f */ /* 0x000fe400038c0000 */
[----:B------:R-:W-:Y:S01]  /*ab80*/  MOV R14, UR62 ;  /* 0x0000003e000e7c02 */ /* 0x000fe20008000f00 */
[----:B-----5:R-:W-:Y:S10]  /*ab90*/  ENDCOLLECTIVE ;  /* 0x000000000000791b */ /* 0x020ff40003800000 */
.L_x_316:
[----:B------:R-:W-:Y:S05]  /*aba0*/  BSYNC B1 ;  /* 0x0000000000017941 */ /* 0x000fea0003800000 */
.L_x_315:
[----:B------:R-:W-:Y:S05]  /*abb0*/  BRA `(.L_x_317) ;  /* 0xffffffec00587947 */ /* 0x000fea000383ffff */
.L_x_295:
[----:B0-----:R0:W1:Y:S02]  /*abc0*/  SYNCS.PHASECHK.TRANS64.TRYWAIT P1, [R10+URZ+0x28], R5 ;  /* 0x000028050a0075a7 */ /* 0x001064000802017f */
[----:B-1----:R-:W-:Y:S05]  /*abd0*/  @!P1 NANOSLEEP.SYNCS 0x989680 ;  /* 0x009896800000995d */ /* 0x002fea0003900000 */
[----:B------:R-:W1:Y:S02]  /*abe0*/  @!P1 SYNCS.PHASECHK.TRANS64 P1, [R10+URZ+0x28], R5 ;  /* 0x000028050a0095a7 */ /* 0x000e64000802007f */
[----:B-1----:R-:W-:Y:S05]  /*abf0*/  @!P1 BRA `(.L_x_295) ;  /* 0xfffffffc00f09947 */ /* 0x002fea000383ffff */
[----:B------:R-:W-:Y:S05]  /*ac00*/  BRA `(.L_x_318) ;  /* 0xffffffec008c7947 */ /* 0x000fea000383ffff */
.L_x_304:
[----:B------:R-:W-:Y:S01]  /*ac10*/  BSSY B0, `(.L_x_319) ;  /* 0x0000006000007945 */ /* 0x000fe20003800000 */
[----:B------:R-:W-:-:S07]  /*ac20*/  IMAD.MOV.U32 R15, RZ, RZ, -0x1 ;  /* 0xffffffffff0f7424 */ /* 0x000fce00078e00ff */
[----:B-----5:R-:W-:Y:S05]  /*ac30*/  WARPSYNC.COLLECTIVE R15, `(.L_x_320) ;  /* 0x000000000f0c7348 */ /* 0x020fea0003c00000 */
[----:B------:R-:W-:Y:S02]  /*ac40*/  ELECT P6, UR62, PT ;  /* 0x00000000003e782f */ /* 0x000fe400038c0000 */
[----:B------:R-:W-:Y:S01]  /*ac50*/  MOV R14, UR62 ;  /* 0x0000003e000e7c02 */ /* 0x000fe20008000f00 */
[----:B-----5:R-:W-:Y:S10]  /*ac60*/  ENDCOLLECTIVE ;  /* 0x000000000000791b */ /* 0x020ff40003800000 */
.L_x_320:
[----:B------:R-:W-:Y:S05]  /*ac70*/  BSYNC B0 ;  /* 0x0000000000007941 */ /* 0x000fea0003800000 */
.L_x_319:
[----:B------:R-:W-:Y:S05]  /*ac80*/  BRA `(.L_x_321) ;  /* 0xfffffff800807947 */ /* 0x000fea000383ffff */
.L_x_308:
[----:B0-----:R0:W1:Y:S02]  /*ac90*/  SYNCS.PHASECHK.TRANS64.TRYWAIT P0, [R9+URZ], R4 ;  /* 0x00000004090075a7 */ /* 0x001064000800017f */
[----:B-1----:R-:W-:Y:S05]  /*aca0*/  @!P0 NANOSLEEP.SYNCS 0x989680 ;  /* 0x009896800000895d */ /* 0x002fea0003900000 */
[----:B------:R-:W1:Y:S02]  /*acb0*/  @!P0 SYNCS.PHASECHK.TRANS64 P0, [R9+URZ], R4 ;  /* 0x00000004090085a7 */ /* 0x000e64000800007f */
[----:B-1----:R-:W-:Y:S05]  /*acc0*/  @!P0 BRA `(.L_x_308) ;  /* 0xfffffffc00f08947 */ /* 0x002fea000383ffff */
[----:B------:R-:W-:Y:S05]  /*acd0*/  BRA `(.L_x_322) ;  /* 0xfffffff800c07947 */ /* 0x000fea000383ffff */
.L_x_309:
[----:B0-----:R0:W1:Y:S02]  /*ace0*/  SYNCS.PHASECHK.TRANS64.TRYWAIT P0, [R8+URZ], R5 ;  /* 0x00000005080075a7 */ /* 0x001064000800017f */
[----:B-1----:R-:W-:Y:S05]  /*acf0*/  @!P0 NANOSLEEP.SYNCS 0x989680 ;  /* 0x009896800000895d */ /* 0x002fea0003900000 */
[----:B------:R-:W1:Y:S02]  /*ad00*/  @!P0 SYNCS.PHASECHK.TRANS64 P0, [R8+URZ], R5 ;  /* 0x00000005080085a7 */ /* 0x000e64000800007f */
[----:B-1----:R-:W-:Y:S05]  /*ad10*/  @!P0 BRA `(.L_x_309) ;  /* 0xfffffffc00f08947 */ /* 0x002fea000383ffff */
[----:B------:R-:W-:Y:S05]  /*ad20*/  BRA `(.L_x_323) ;  /* 0xfffffff800d07947 */ /* 0x000fea000383ffff */
.L_x_310:
[----:B0-----:R0:W1:Y:S02]  /*ad30*/  SYNCS.PHASECHK.TRANS64.TRYWAIT P0, [R9+URZ], R4 ;  /* 0x00000004090075a7 */ /* 0x001064000800017f */
[----:B-1----:R-:W-:Y:S05]  /*ad40*/  @!P0 NANOSLEEP.SYNCS 0x989680 ;  /* 0x009896800000895d */ /* 0x002fea0003900000 */
[----:B------:R-:W1:Y:S02]  /*ad50*/  @!P0 SYNCS.PHASECHK.TRANS64 P0, [R9+URZ], R4 ;  /* 0x00000004090085a7 */ /* 0x000e64000800007f */
[----:B-1----:R-:W-:Y:S05]  /*ad60*/  @!P0 BRA `(.L_x_310) ;  /* 0xfffffffc00f08947 */ /* 0x002fea000383ffff */
[----:B------:R-:W-:Y:S05]  /*ad70*/  BRA `(.L_x_324) ;  /* 0xfffffff800e07947 */ /* 0x000fea000383ffff */
.L_x_311:
[----:B0-----:R0:W1:Y:S02]  /*ad80*/  SYNCS.PHASECHK.TRANS64.TRYWAIT P0, [R6+URZ], R5 ;  /* 0x00000005060075a7 */ /* 0x001064000800017f */
[----:B-1----:R-:W-:Y:S05]  /*ad90*/  @!P0 NANOSLEEP.SYNCS 0x989680 ;  /* 0x009896800000895d */ /* 0x002fea0003900000 */
[----:B------:R-:W1:Y:S02]  /*ada0*/  @!P0 SYNCS.PHASECHK.TRANS64 P0, [R6+URZ], R5 ;  /* 0x00000005060085a7 */ /* 0x000e64000800007f */
[----:B-1----:R-:W-:Y:S05]  /*adb0*/  @!P0 BRA `(.L_x_311) ;  /* 0xfffffffc00f08947 */ /* 0x002fea000383ffff */
[----:B------:R-:W-:Y:S05]  /*adc0*/  BRA `(.L_x_325) ;  /* 0xfffffff800e87947 */ /* 0x000fea000383ffff */
.L_x_326:
[----:B------:R-:W-:-:S00]  /*add0*/  BRA `(.L_x_326) ;  /* 0xfffffffc00fc7947 */ /* 0x000fc0000383ffff */
[----:B------:R-:W-:-:S00]  /*ade0*/  NOP ;  /* 0x0000000000007918 */ /* 0x000fc00000000000 */
        /* <DEDUP_REMOVED lines=9> */
.L_x_327:


//--------------------- .nv.global.init           --------------------------
	.section	.nv.global.init,"aw",@progbits
.nv.global.init:
	.type		$str$22,@object
	.size		$str$22,($str$23 - $str$22)
$str$22:
        /*0000*/ 	.byte	0x6b, 0x5f, 0x74, 0x69, 0x6c, 0x65, 0x5f, 0x63, 0x6f, 0x75, 0x6e, 0x74, 0x20, 0x3e, 0x3d, 0x20
        /*0010*/ 	.byte	0x31, 0x00
	.type		$str$23,@object
	.size		$str$23,(__unnamed_1 - $str$23)
$str$23:
        /*0012*/ 	.byte	0x2f, 0x74, 0x6d, 0x70, 0x2f, 0x63, 0x75, 0x74, 0x6c, 0x61, 0x73, 0x73, 0x5f, 0x73, 0x77, 0x65
        /*0022*/ 	.byte	0x65, 0x70, 0x5f, 0x73, 0x72, 0x63, 0x2f, 0x69, 0x6e, 0x63, 0x6c, 0x75, 0x64, 0x65, 0x2f, 0x63
        /*0032*/ 	.byte	0x75, 0x74, 0x6c, 0x61, 0x73, 0x73, 0x2f, 0x67, 0x65, 0x6d, 0x6d, 0x2f, 0x63, 0x6f, 0x6c, 0x6c
        /*0042*/ 	.byte	0x65, 0x63, 0x74, 0x69, 0x76, 0x65, 0x2f, 0x73, 0x6d, 0x39, 0x30, 0x5f, 0x6d, 0x6d, 0x61, 0x5f
        /*0052*/ 	.byte	0x74, 0x6d, 0x61, 0x5f, 0x67, 0x6d, 0x6d, 0x61, 0x5f, 0x73, 0x73, 0x5f, 0x77, 0x61, 0x72, 0x70
        /*0062*/ 	.byte	0x73, 0x70, 0x65, 0x63, 0x69, 0x61, 0x6c, 0x69, 0x7a, 0x65, 0x64, 0x2e, 0x68, 0x70, 0x70, 0x00
	.type		__unnamed_1,@object
	.size		__unnamed_1,(.L_0 - __unnamed_1)
__unnamed_1:
        /*0072*/ 	.byte	0x76, 0x6f, 0x69, 0x64, 0x20, 0x63, 0x75, 0x74, 0x6c, 0x61, 0x73, 0x73, 0x3a, 0x3a, 0x67, 0x65
        /* <DEDUP_REMOVED lines=175> */
        /*0b72*/ 	.byte	0x00
.L_0:


//--------------------- .nv.shared._ZN7cutlass13device_kernelINS_4gemm6kernel13GemmUniversalIN4cute5tupleIJiiiiEEENS1_10collective13CollectiveMmaINS1_34MainloopSm90TmaGmmaWarpSpecializedILi5ENS5_IJNS4_1CILi1EEESB_SB_EEENS1_32KernelTmaWarpSpecializedPingpongEEENS5_IJNSA_ILi64EEENSA_ILi256EEENSA_ILi128EEEEEEfNS5_IJlSB_lEEEfSJ_NS4_8TiledMMAINS4_8MMA_AtomIJNS4_4SM904GMMA30MMA_64x256x8_F32TF32TF32_SS_TNILNSN_7ScaleInE1ELSP_1EEEEEENS4_6LayoutISC_NS5_IJNSA_ILi0EEEST_ST_EEEEENS5_IJNS4_10UnderscoreESW_SW_EEEEENS4_13SM90_TMA_LOADENS4_14ComposedLayoutINS4_7SwizzleILi3ELi4ELi3EEENS4_18smem_ptr_flag_bitsILi32EEENSS_INS5_IJNSA_ILi8EEENSA_ILi32EEEEEENS5_IJS16_SB_EEEEEEEvNS4_8identityESZ_S1A_vS1B_EENS_8epilogue10collective6detail29Sm90TmaWarpSpecializedAdapterINS1E_15DefaultEpilogueIfSJ_SJ_NS1D_6thread17LinearCombinationIfLi1EffLNS1I_9ScaleType4KindE0ELNS_15FloatRoundStyleE2EfEENS1_15EpilogueDefaultEEEEEvvEEEEvNT_6ParamsE --------------------------
	.section	.nv.shared._ZN7cutlass13device_kernelINS_4gemm6kernel13GemmUniversalIN4cute5tupleIJiiiiEEENS1_10collective13CollectiveMmaINS1_34MainloopSm90TmaGmmaWarpSpecializedILi5ENS5_IJNS4_1CILi1EEESB_SB_EEENS1_32KernelTmaWarpSpecializedPingpongEEENS5_IJNSA_ILi64EEENSA_ILi256EEENSA_ILi128EEEEEEfNS5_IJlSB_lEEEfSJ_NS4_8TiledMMAINS4_8MMA_AtomIJNS4_4SM904GMMA30MMA_64x256x8_F32TF32TF32_SS_TNILNSN_7ScaleInE1ELSP_1EEEEEENS4_6LayoutISC_NS5_IJNSA_ILi0EEEST_ST_EEEEENS5_IJNS4_10UnderscoreESW_SW_EEEEENS4_13SM90_TMA_LOADENS4_14ComposedLayoutINS4_7SwizzleILi3ELi4ELi3EEENS4_18smem_ptr_flag_bitsILi32EEENSS_INS5_IJNSA_ILi8EEENSA_ILi32EEEEEENS5_IJS16_SB_EEEEEEEvNS4_8identityESZ_S1A_vS1B_EENS_8epilogue10collective6detail29Sm90TmaWarpSpecializedAdapterINS1E_15DefaultEpilogueIfSJ_SJ_NS1D_6thread17LinearCombinationIfLi1EffLNS1I_9ScaleType4KindE0ELNS_15FloatRoundStyleE2EfEENS1_15EpilogueDefaultEEEEEvvEEEEvNT_6ParamsE,"aw",@nobits
	.sectionflags	@""
	.align	16
	.zero		1024


//--------------------- .nv.shared.reserved.0     --------------------------
	.section	.nv.shared.reserved.0,"aw",@nobits
	.weak		__nv_reservedSMEM_offset_0_alias
	.size		__nv_reservedSMEM_offset_0_alias, 0, 0
	.other		__nv_reservedSMEM_offset_0_alias,@"STO_CUDA_RESERVED_SHARED STV_DEFAULT"
__nv_reservedSMEM_offset_0_alias:
	.zero		0


//--------------------- .nv.global                --------------------------
	.section	.nv.global,"aw",@nobits
.nv.global:
	.type		_ZN40_INTERNAL_d6b843bf_4_k_cu_bb5c2d01_221844cute1_E,@object
	.size		_ZN40_INTERNAL_d6b843bf_4_k_cu_bb5c2d01_221844cute1_E,(_ZN40_INTERNAL_d6b843bf_4_k_cu_bb5c2d01_221844cuda3std3__45__cpo6cbeginE - _ZN40_INTERNAL_d6b843bf_4_k_cu_bb5c2d01_221844cute1_E)
_ZN40_INTERNAL_d6b843bf_4_k_cu_bb5c2d01_221844cute1_E:
	.zero		1
	.type		_ZN40_INTERNAL_d6b843bf_4_k_cu_bb5c2d01_221844cuda3std3__45__cpo6cbeginE,@object
	.size		_ZN40_INTERNAL_d6b843bf_4_k_cu_bb5c2d01_221844cuda3std3__45__cpo6cbeginE,(_ZN40_INTERNAL_d6b843bf_4_k_cu_bb5c2d01_221844cuda3std3__48in_placeE - _ZN40_INTERNAL_d6b843bf_4_k_cu_bb5c2d01_221844cuda3std3__45__cpo6cbeginE)
_ZN40_INTERNAL_d6b843bf_4_k_cu_bb5c2d01_221844cuda3std3__45__cpo6cbeginE:
	.zero		1
	.type		_ZN40_INTERNAL_d6b843bf_4_k_cu_bb5c2d01_221844cuda3std3__48in_placeE,@object
	.size		_ZN40_INTERNAL_d6b843bf_4_k_cu_bb5c2d01_221844cuda3std3__48in_placeE,(_ZN40_INTERNAL_d6b843bf_4_k_cu_bb5c2d01_221844cuda3std6ranges3__45__cpo9iter_moveE - _ZN40_INTERNAL_d6b843bf_4_k_cu_bb5c2d01_221844cuda3std3__48in_placeE)
_ZN40_INTERNAL_d6b843bf_4_k_cu_bb5c2d01_221844cuda3std3__48in_placeE:
	.zero		1
	.type		_ZN40_INTERNAL_d6b843bf_4_k_cu_bb5c2d01_221844cuda3std6ranges3__45__cpo9iter_moveE,@object
	.size		_ZN40_INTERNAL_d6b843bf_4_k_cu_bb5c2d01_221844cuda3std6ranges3__45__cpo9iter_moveE,(_ZN40_INTERNAL_d6b843bf_4_k_cu_bb5c2d01_221844cuda3std3__45__cpo5beginE - _ZN40_INTERNAL_d6b843bf_4_k_cu_bb5c2d01_221844cuda3std6ranges3__45__cpo9iter_moveE)
_ZN40_INTERNAL_d6b843bf_4_k_cu_bb5c2d01_221844cuda3std6ranges3__45__cpo9iter_moveE:
	.zero		1
	.type		_ZN40_INTERNAL_d6b843bf_4_k_cu_bb5c2d01_221844cuda3std3__45__cpo5beginE,@object
	.size		_ZN40_INTERNAL_d6b843bf_4_k_cu_bb5c2d01_221844cuda3std3__45__cpo5beginE,(_ZN40_INTERNAL_d6b843bf_4_k_cu_bb5c2d01_221844cuda3std3__442_GLOBAL__N__d6b843bf_4_k_cu_bb5c2d01_221846ignoreE - _ZN40_INTERNAL_d6b843bf_4_k_cu_bb5c2d01_221844cuda3std3__45__cpo5beginE)
_ZN40_INTERNAL_d6b843bf_4_k_cu_bb5c2d01_221844cuda3std3__45__cpo5beginE:
	.zero		1
	.type		_ZN40_INTERNAL_d6b843bf_4_k_cu_bb5c2d01_221844cuda3std3__442_GLOBAL__N__d6b843bf_4_k_cu_bb5c2d01_221846ignoreE,@object
	.size		_ZN40_INTERNAL_d6b843bf_4_k_cu_bb5c2d01_221844cuda3std3__442_GLOBAL__N__d6b843bf_4_k_cu_bb5c2d01_221846ignoreE,(_ZN40_INTERNAL_d6b843bf_4_k_cu_bb5c2d01_221844cute7productE - _ZN40_INTERNAL_d6b843bf_4_k_cu_bb5c2d01_221844cuda3std3__442_GLOBAL__N__d6b843bf_4_k_cu_bb5c2d01_221846ignoreE)
_ZN40_INTERNAL_d6b843bf_4_k_cu_bb5c2d01_221844cuda3std3__442_GLOBAL__N__d6b843bf_4_k_cu_bb5c2d01_221846ignoreE:
	.zero		1
	.type		_ZN40_INTERNAL_d6b843bf_4_k_cu_bb5c2d01_221844cute7productE,@object
	.size		_ZN40_INTERNAL_d6b843bf_4_k_cu_bb5c2d01_221844cute7productE,(_ZN40_INTERNAL_d6b843bf_4_k_cu_bb5c2d01_221844cuda3std3__45__cpo3endE - _ZN40_INTERNAL_d6b843bf_4_k_cu_bb5c2d01_221844cute7productE)
_ZN40_INTERNAL_d6b843bf_4_k_cu_bb5c2d01_221844cute7productE:
	.zero		1
	.type		_ZN40_INTERNAL_d6b843bf_4_k_cu_bb5c2d01_221844cuda3std3__45__cpo3endE,@object
	.size		_ZN40_INTERNAL_d6b843bf_4_k_cu_bb5c2d01_221844cuda3std3__45__cpo3endE,(_ZN40_INTERNAL_d6b843bf_4_k_cu_bb5c2d01_221844cuda3std3__419piecewise_constructE - _ZN40_INTERNAL_d6b843bf_4_k_cu_bb5c2d01_221844cuda3std3__45__cpo3endE)
_ZN40_INTERNAL_d6b843bf_4_k_cu_bb5c2d01_221844cuda3std3__45__cpo3endE:
	.zero		1
	.type		_ZN40_INTERNAL_d6b843bf_4_k_cu_bb5c2d01_221844cuda3std3__419piecewise_constructE,@object
	.size		_ZN40_INTERNAL_d6b843bf_4_k_cu_bb5c2d01_221844cuda3std3__419piecewise_constructE,(_ZN40_INTERNAL_d6b843bf_4_k_cu_bb5c2d01_221844cuda3std3__45__cpo4cendE - _ZN40_INTERNAL_d6b843bf_4_k_cu_bb5c2d01_221844cuda3std3__419piecewise_constructE)
_ZN40_INTERNAL_d6b843bf_4_k_cu_bb5c2d01_221844cuda3std3__419piecewise_constructE:
	.zero		1
	.type		_ZN40_INTERNAL_d6b843bf_4_k_cu_bb5c2d01_221844cuda3std3__45__cpo4cendE,@object
	.size		_ZN40_INTERNAL_d6b843bf_4_k_cu_bb5c2d01_221844cuda3std3__45__cpo4cendE,(_ZN40_INTERNAL_d6b843bf_4_k_cu_bb5c2d01_221844cuda3std6ranges3__45__cpo4swapE - _ZN40_INTERNAL_d6b843bf_4_k_cu_bb5c2d01_221844cuda3std3__45__cpo4cendE)
_ZN40_INTERNAL_d6b843bf_4_k_cu_bb5c2d01_221844cuda3std3__45__cpo4cendE:
	.zero		1
	.type		_ZN40_INTERNAL_d6b843bf_4_k_cu_bb5c2d01_221844cuda3std6ranges3__45__cpo4swapE,@object
	.size		_ZN40_INTERNAL_d6b843bf_4_k_cu_bb5c2d01_221844cuda3std6ranges3__45__cpo4swapE,(.L_8 - _ZN40_INTERNAL_d6b843bf_4_k_cu_bb5c2d01_221844cuda3std6ranges3__45__cpo4swapE)
_ZN40_INTERNAL_d6b843bf_4_k_cu_bb5c2d01_221844cuda3std6ranges3__45__cpo4swapE:
	.zero		1
.L_8:


//--------------------- .nv.constant0._ZN7cutlass13device_kernelINS_4gemm6kernel13GemmUniversalIN4cute5tupleIJiiiiEEENS1_10collective13CollectiveMmaINS1_34MainloopSm90TmaGmmaWarpSpecializedILi5ENS5_IJNS4_1CILi1EEESB_SB_EEENS1_32KernelTmaWarpSpecializedPingpongEEENS5_IJNSA_ILi64EEENSA_ILi256EEENSA_ILi128EEEEEEfNS5_IJlSB_lEEEfSJ_NS4_8TiledMMAINS4_8MMA_AtomIJNS4_4SM904GMMA30MMA_64x256x8_F32TF32TF32_SS_TNILNSN_7ScaleInE1ELSP_1EEEEEENS4_6LayoutISC_NS5_IJNSA_ILi0EEEST_ST_EEEEENS5_IJNS4_10UnderscoreESW_SW_EEEEENS4_13SM90_TMA_LOADENS4_14ComposedLayoutINS4_7SwizzleILi3ELi4ELi3EEENS4_18smem_ptr_flag_bitsILi32EEENSS_INS5_IJNSA_ILi8EEENSA_ILi32EEEEEENS5_IJS16_SB_EEEEEEEvNS4_8identityESZ_S1A_vS1B_EENS_8epilogue10collective6detail29Sm90TmaWarpSpecializedAdapterINS1E_15DefaultEpilogueIfSJ_SJ_NS1D_6thread17LinearCombinationIfLi1EffLNS1I_9ScaleType4KindE0ELNS_15FloatRoundStyleE2EfEENS1_15EpilogueDefaultEEEEEvvEEEEvNT_6ParamsE --------------------------
	.section	.nv.constant0._ZN7cutlass13device_kernelINS_4gemm6kernel13GemmUniversalIN4cute5tupleIJiiiiEEENS1_10collective13CollectiveMmaINS1_34MainloopSm90TmaGmmaWarpSpecializedILi5ENS5_IJNS4_1CILi1EEESB_SB_EEENS1_32KernelTmaWarpSpecializedPingpongEEENS5_IJNSA_ILi64EEENSA_ILi256EEENSA_ILi128EEEEEEfNS5_IJlSB_lEEEfSJ_NS4_8TiledMMAINS4_8MMA_AtomIJNS4_4SM904GMMA30MMA_64x256x8_F32TF32TF32_SS_TNILNSN_7ScaleInE1ELSP_1EEEEEENS4_6LayoutISC_NS5_IJNSA_ILi0EEEST_ST_EEEEENS5_IJNS4_10UnderscoreESW_SW_EEEEENS4_13SM90_TMA_LOADENS4_14ComposedLayoutINS4_7SwizzleILi3ELi4ELi3EEENS4_18smem_ptr_flag_bitsILi32EEENSS_INS5_IJNSA_ILi8EEENSA_ILi32EEEEEENS5_IJS16_SB_EEEEEEEvNS4_8identityESZ_S1A_vS1B_EENS_8epilogue10collective6detail29Sm90TmaWarpSpecializedAdapterINS1E_15DefaultEpilogueIfSJ_SJ_NS1D_6thread17LinearCombinationIfLi1EffLNS1I_9ScaleType4KindE0ELNS_15FloatRoundStyleE2EfEENS1_15EpilogueDefaultEEEEEvvEEEEvNT_6ParamsE,"a",@progbits
	.sectionflags	@""
	.align	4
.nv.constant0._ZN7cutlass13device_kernelINS_4gemm6kernel13GemmUniversalIN4cute5tupleIJiiiiEEENS1_10collective13CollectiveMmaINS1_34MainloopSm90TmaGmmaWarpSpecializedILi5ENS5_IJNS4_1CILi1EEESB_SB_EEENS1_32KernelTmaWarpSpecializedPingpongEEENS5_IJNSA_ILi64EEENSA_ILi256EEENSA_ILi128EEEEEEfNS5_IJlSB_lEEEfSJ_NS4_8TiledMMAINS4_8MMA_AtomIJNS4_4SM904GMMA30MMA_64x256x8_F32TF32TF32_SS_TNILNSN_7ScaleInE1ELSP_1EEEEEENS4_6LayoutISC_NS5_IJNSA_ILi0EEEST_ST_EEEEENS5_IJNS4_10UnderscoreESW_SW_EEEEENS4_13SM90_TMA_LOADENS4_14ComposedLayoutINS4_7SwizzleILi3ELi4ELi3EEENS4_18smem_ptr_flag_bitsILi32EEENSS_INS5_IJNSA_ILi8EEENSA_ILi32EEEEEENS5_IJS16_SB_EEEEEEEvNS4_8identityESZ_S1A_vS1B_EENS_8epilogue10collective6detail29Sm90TmaWarpSpecializedAdapterINS1E_15DefaultEpilogueIfSJ_SJ_NS1D_6thread17LinearCombinationIfLi1EffLNS1I_9ScaleType4KindE0ELNS_15FloatRoundStyleE2EfEENS1_15EpilogueDefaultEEEEEvvEEEEvNT_6ParamsE:
	.zero		1664


//--------------------- SYMBOLS --------------------------

	.type		.nv.reservedSmem.offset0,@object
	.size		.nv.reservedSmem.offset0,0x4
	.type		__assertfail,@function
